//
// Generated by NVIDIA NVVM Compiler
//
// Compiler Build ID: CL-36424714
// Cuda compilation tools, release 13.0, V13.0.88
// Based on NVVM 20.0.0
//

.version 9.0
.target sm_100
.address_size 64

	// .globl	_Z22generate_keypairs_pumpP17curandStateXORWOWPhS1_Pii
.global .align 4 .b8 precalc_xorwow_matrix[102400];
.global .align 4 .b8 precalc_xorwow_offset_matrix[102400];
.global .align 4 .b8 mrg32k3aM1[2304];
.global .align 4 .b8 mrg32k3aM2[2304];
.global .align 4 .b8 mrg32k3aM1SubSeq[2016];
.global .align 4 .b8 mrg32k3aM2SubSeq[2016];
.global .align 4 .b8 mrg32k3aM1Seq[2304];
.global .align 4 .b8 mrg32k3aM2Seq[2304];
.const .align 8 .b8 __cr_lgamma_table[72];
.global .align 1 .b8 BASE58_CHARS[59] = {49, 50, 51, 52, 53, 54, 55, 56, 57, 65, 66, 67, 68, 69, 70, 71, 72, 74, 75, 76, 77, 78, 80, 81, 82, 83, 84, 85, 86, 87, 88, 89, 90, 97, 98, 99, 100, 101, 102, 103, 104, 105, 106, 107, 109, 110, 111, 112, 113, 114, 115, 116, 117, 118, 119, 120, 121, 122};

.visible .entry _Z22generate_keypairs_pumpP17curandStateXORWOWPhS1_Pii(
	.param .u64 .ptr .align 1 _Z22generate_keypairs_pumpP17curandStateXORWOWPhS1_Pii_param_0,
	.param .u64 .ptr .align 1 _Z22generate_keypairs_pumpP17curandStateXORWOWPhS1_Pii_param_1,
	.param .u64 .ptr .align 1 _Z22generate_keypairs_pumpP17curandStateXORWOWPhS1_Pii_param_2,
	.param .u64 .ptr .align 1 _Z22generate_keypairs_pumpP17curandStateXORWOWPhS1_Pii_param_3,
	.param .u32 _Z22generate_keypairs_pumpP17curandStateXORWOWPhS1_Pii_param_4
)
{
	.local .align 16 .b8 	__local_depot0[64];
	.reg .b64 	%SP;
	.reg .b64 	%SPL;
	.reg .pred 	%p<9>;
	.reg .b16 	%rs<263>;
	.reg .b32 	%r<693>;
	.reg .b32 	%f<2>;
	.reg .b64 	%rd<120>;
	.reg .b64 	%fd<2>;

	mov.u64 	%SPL, __local_depot0;
	ld.param.u32 	%r43, [_Z22generate_keypairs_pumpP17curandStateXORWOWPhS1_Pii_param_4];
	add.u64 	%rd1, %SPL, 0;
	mov.u32 	%r44, %ctaid.x;
	mov.u32 	%r45, %ntid.x;
	mov.u32 	%r46, %tid.x;
	mad.lo.s32 	%r47, %r44, %r45, %r46;
	setp.ge.s32 	%p1, %r47, %r43;
	@%p1 bra 	$L__BB0_11;
	ld.param.u64 	%rd115, [_Z22generate_keypairs_pumpP17curandStateXORWOWPhS1_Pii_param_0];
	cvta.to.global.u64 	%rd8, %rd115;
	mov.u32 	%r49, %ctaid.x;
	mov.u32 	%r50, %ntid.x;
	mov.u32 	%r51, %tid.x;
	mad.lo.s32 	%r52, %r49, %r50, %r51;
	mul.wide.s32 	%rd9, %r52, 48;
	add.s64 	%rd10, %rd8, %rd9;
	ld.global.v2.u32 	{%r53, %r54}, [%rd10];
	ld.global.v2.u32 	{%r55, %r56}, [%rd10+8];
	ld.global.v2.u32 	{%r57, %r58}, [%rd10+16];
	ld.global.v2.u32 	{%r1, %r2}, [%rd10+24];
	ld.global.f32 	%f1, [%rd10+32];
	ld.global.f64 	%fd1, [%rd10+40];
	shr.u32 	%r59, %r54, 2;
	xor.b32  	%r60, %r59, %r54;
	shl.b32 	%r61, %r58, 4;
	shl.b32 	%r62, %r60, 1;
	xor.b32  	%r63, %r61, %r62;
	xor.b32  	%r64, %r63, %r58;
	xor.b32  	%r65, %r64, %r60;
	add.s32 	%r66, %r53, %r65;
	add.s32 	%r3, %r66, 197;
	shr.u32 	%r67, %r55, 2;
	xor.b32  	%r68, %r67, %r55;
	shl.b32 	%r69, %r65, 4;
	shl.b32 	%r70, %r68, 1;
	xor.b32  	%r71, %r69, %r70;
	xor.b32  	%r72, %r71, %r65;
	xor.b32  	%r73, %r72, %r68;
	add.s32 	%r74, %r53, %r73;
	add.s32 	%r4, %r74, 138;
	shr.u32 	%r75, %r56, 2;
	xor.b32  	%r76, %r75, %r56;
	shl.b32 	%r77, %r73, 4;
	shl.b32 	%r78, %r76, 1;
	xor.b32  	%r79, %r77, %r78;
	xor.b32  	%r80, %r79, %r73;
	xor.b32  	%r81, %r80, %r76;
	add.s32 	%r82, %r53, %r81;
	add.s32 	%r5, %r82, 79;
	shr.u32 	%r83, %r57, 2;
	xor.b32  	%r84, %r83, %r57;
	shl.b32 	%r85, %r81, 4;
	shl.b32 	%r86, %r84, 1;
	xor.b32  	%r87, %r85, %r86;
	xor.b32  	%r88, %r87, %r81;
	xor.b32  	%r89, %r88, %r84;
	add.s32 	%r90, %r53, %r89;
	add.s32 	%r6, %r90, 20;
	shr.u32 	%r91, %r58, 2;
	xor.b32  	%r92, %r91, %r58;
	shl.b32 	%r93, %r89, 4;
	shl.b32 	%r94, %r92, 1;
	xor.b32  	%r95, %r93, %r94;
	xor.b32  	%r96, %r95, %r89;
	xor.b32  	%r97, %r96, %r92;
	add.s32 	%r98, %r53, %r97;
	add.s32 	%r7, %r98, 217;
	shr.u32 	%r99, %r65, 2;
	xor.b32  	%r100, %r99, %r65;
	shl.b32 	%r101, %r97, 4;
	shl.b32 	%r102, %r100, 1;
	xor.b32  	%r103, %r101, %r102;
	xor.b32  	%r104, %r103, %r97;
	xor.b32  	%r105, %r104, %r100;
	add.s32 	%r106, %r53, %r105;
	add.s32 	%r8, %r106, 158;
	shr.u32 	%r107, %r73, 2;
	xor.b32  	%r108, %r107, %r73;
	shl.b32 	%r109, %r105, 4;
	shl.b32 	%r110, %r108, 1;
	xor.b32  	%r111, %r109, %r110;
	xor.b32  	%r112, %r111, %r105;
	xor.b32  	%r113, %r112, %r108;
	add.s32 	%r114, %r53, %r113;
	add.s32 	%r9, %r114, 99;
	shr.u32 	%r115, %r81, 2;
	xor.b32  	%r116, %r115, %r81;
	shl.b32 	%r117, %r113, 4;
	shl.b32 	%r118, %r116, 1;
	xor.b32  	%r119, %r117, %r118;
	xor.b32  	%r120, %r119, %r113;
	xor.b32  	%r121, %r120, %r116;
	add.s32 	%r122, %r53, %r121;
	add.s32 	%r10, %r122, 40;
	shr.u32 	%r123, %r89, 2;
	xor.b32  	%r124, %r123, %r89;
	shl.b32 	%r125, %r121, 4;
	shl.b32 	%r126, %r124, 1;
	xor.b32  	%r127, %r125, %r126;
	xor.b32  	%r128, %r127, %r121;
	xor.b32  	%r129, %r128, %r124;
	add.s32 	%r130, %r53, %r129;
	add.s32 	%r11, %r130, 237;
	shr.u32 	%r131, %r97, 2;
	xor.b32  	%r132, %r131, %r97;
	shl.b32 	%r133, %r129, 4;
	shl.b32 	%r134, %r132, 1;
	xor.b32  	%r135, %r133, %r134;
	xor.b32  	%r136, %r135, %r129;
	xor.b32  	%r137, %r136, %r132;
	add.s32 	%r138, %r53, %r137;
	add.s32 	%r12, %r138, 178;
	shr.u32 	%r139, %r105, 2;
	xor.b32  	%r140, %r139, %r105;
	shl.b32 	%r141, %r137, 4;
	shl.b32 	%r142, %r140, 1;
	xor.b32  	%r143, %r141, %r142;
	xor.b32  	%r144, %r143, %r137;
	xor.b32  	%r145, %r144, %r140;
	add.s32 	%r146, %r53, %r145;
	add.s32 	%r13, %r146, 119;
	shr.u32 	%r147, %r113, 2;
	xor.b32  	%r148, %r147, %r113;
	shl.b32 	%r149, %r145, 4;
	shl.b32 	%r150, %r148, 1;
	xor.b32  	%r151, %r149, %r150;
	xor.b32  	%r152, %r151, %r145;
	xor.b32  	%r153, %r152, %r148;
	add.s32 	%r154, %r53, %r153;
	add.s32 	%r14, %r154, 60;
	shr.u32 	%r155, %r121, 2;
	xor.b32  	%r156, %r155, %r121;
	shl.b32 	%r157, %r153, 4;
	shl.b32 	%r158, %r156, 1;
	xor.b32  	%r159, %r157, %r158;
	xor.b32  	%r160, %r159, %r153;
	xor.b32  	%r161, %r160, %r156;
	add.s32 	%r162, %r53, %r161;
	add.s32 	%r15, %r162, 1;
	shr.u32 	%r163, %r129, 2;
	xor.b32  	%r164, %r163, %r129;
	shl.b32 	%r165, %r161, 4;
	shl.b32 	%r166, %r164, 1;
	xor.b32  	%r167, %r165, %r166;
	xor.b32  	%r168, %r167, %r161;
	xor.b32  	%r169, %r168, %r164;
	add.s32 	%r170, %r53, %r169;
	add.s32 	%r16, %r170, 198;
	shr.u32 	%r171, %r137, 2;
	xor.b32  	%r172, %r171, %r137;
	shl.b32 	%r173, %r169, 4;
	shl.b32 	%r174, %r172, 1;
	xor.b32  	%r175, %r173, %r174;
	xor.b32  	%r176, %r175, %r169;
	xor.b32  	%r177, %r176, %r172;
	add.s32 	%r178, %r53, %r177;
	add.s32 	%r17, %r178, 139;
	shr.u32 	%r179, %r145, 2;
	xor.b32  	%r180, %r179, %r145;
	shl.b32 	%r181, %r177, 4;
	shl.b32 	%r182, %r180, 1;
	xor.b32  	%r183, %r181, %r182;
	xor.b32  	%r184, %r183, %r177;
	xor.b32  	%r185, %r184, %r180;
	add.s32 	%r186, %r53, %r185;
	add.s32 	%r18, %r186, 80;
	shr.u32 	%r187, %r153, 2;
	xor.b32  	%r188, %r187, %r153;
	shl.b32 	%r189, %r185, 4;
	shl.b32 	%r190, %r188, 1;
	xor.b32  	%r191, %r189, %r190;
	xor.b32  	%r192, %r191, %r185;
	xor.b32  	%r193, %r192, %r188;
	add.s32 	%r194, %r53, %r193;
	add.s32 	%r19, %r194, 21;
	shr.u32 	%r195, %r161, 2;
	xor.b32  	%r196, %r195, %r161;
	shl.b32 	%r197, %r193, 4;
	shl.b32 	%r198, %r196, 1;
	xor.b32  	%r199, %r197, %r198;
	xor.b32  	%r200, %r199, %r193;
	xor.b32  	%r201, %r200, %r196;
	add.s32 	%r202, %r53, %r201;
	add.s32 	%r20, %r202, 218;
	shr.u32 	%r203, %r169, 2;
	xor.b32  	%r204, %r203, %r169;
	shl.b32 	%r205, %r201, 4;
	shl.b32 	%r206, %r204, 1;
	xor.b32  	%r207, %r205, %r206;
	xor.b32  	%r208, %r207, %r201;
	xor.b32  	%r209, %r208, %r204;
	add.s32 	%r210, %r53, %r209;
	add.s32 	%r21, %r210, 159;
	shr.u32 	%r211, %r177, 2;
	xor.b32  	%r212, %r211, %r177;
	shl.b32 	%r213, %r209, 4;
	shl.b32 	%r214, %r212, 1;
	xor.b32  	%r215, %r213, %r214;
	xor.b32  	%r216, %r215, %r209;
	xor.b32  	%r217, %r216, %r212;
	add.s32 	%r218, %r53, %r217;
	add.s32 	%r22, %r218, 100;
	shr.u32 	%r219, %r185, 2;
	xor.b32  	%r220, %r219, %r185;
	shl.b32 	%r221, %r217, 4;
	shl.b32 	%r222, %r220, 1;
	xor.b32  	%r223, %r221, %r222;
	xor.b32  	%r224, %r223, %r217;
	xor.b32  	%r225, %r224, %r220;
	add.s32 	%r226, %r53, %r225;
	add.s32 	%r23, %r226, 41;
	shr.u32 	%r227, %r193, 2;
	xor.b32  	%r228, %r227, %r193;
	shl.b32 	%r229, %r225, 4;
	shl.b32 	%r230, %r228, 1;
	xor.b32  	%r231, %r229, %r230;
	xor.b32  	%r232, %r231, %r225;
	xor.b32  	%r233, %r232, %r228;
	add.s32 	%r234, %r53, %r233;
	add.s32 	%r24, %r234, 238;
	shr.u32 	%r235, %r201, 2;
	xor.b32  	%r236, %r235, %r201;
	shl.b32 	%r237, %r233, 4;
	shl.b32 	%r238, %r236, 1;
	xor.b32  	%r239, %r237, %r238;
	xor.b32  	%r240, %r239, %r233;
	xor.b32  	%r241, %r240, %r236;
	add.s32 	%r242, %r53, %r241;
	add.s32 	%r25, %r242, 179;
	shr.u32 	%r243, %r209, 2;
	xor.b32  	%r244, %r243, %r209;
	shl.b32 	%r245, %r241, 4;
	shl.b32 	%r246, %r244, 1;
	xor.b32  	%r247, %r245, %r246;
	xor.b32  	%r248, %r247, %r241;
	xor.b32  	%r249, %r248, %r244;
	add.s32 	%r250, %r53, %r249;
	add.s32 	%r26, %r250, 120;
	shr.u32 	%r251, %r217, 2;
	xor.b32  	%r252, %r251, %r217;
	shl.b32 	%r253, %r249, 4;
	shl.b32 	%r254, %r252, 1;
	xor.b32  	%r255, %r253, %r254;
	xor.b32  	%r256, %r255, %r249;
	xor.b32  	%r257, %r256, %r252;
	add.s32 	%r258, %r53, %r257;
	add.s32 	%r27, %r258, 61;
	shr.u32 	%r259, %r225, 2;
	xor.b32  	%r260, %r259, %r225;
	shl.b32 	%r261, %r257, 4;
	shl.b32 	%r262, %r260, 1;
	xor.b32  	%r263, %r261, %r262;
	xor.b32  	%r264, %r263, %r257;
	xor.b32  	%r265, %r264, %r260;
	add.s32 	%r266, %r53, %r265;
	add.s32 	%r28, %r266, 2;
	shr.u32 	%r267, %r233, 2;
	xor.b32  	%r268, %r267, %r233;
	shl.b32 	%r269, %r265, 4;
	shl.b32 	%r270, %r268, 1;
	xor.b32  	%r271, %r269, %r270;
	xor.b32  	%r272, %r271, %r265;
	xor.b32  	%r273, %r272, %r268;
	add.s32 	%r274, %r53, %r273;
	add.s32 	%r29, %r274, 199;
	shr.u32 	%r275, %r241, 2;
	xor.b32  	%r276, %r275, %r241;
	shl.b32 	%r277, %r273, 4;
	shl.b32 	%r278, %r276, 1;
	xor.b32  	%r279, %r277, %r278;
	xor.b32  	%r280, %r279, %r273;
	xor.b32  	%r281, %r280, %r276;
	add.s32 	%r282, %r53, %r281;
	add.s32 	%r30, %r282, 140;
	shr.u32 	%r283, %r249, 2;
	xor.b32  	%r284, %r283, %r249;
	shl.b32 	%r285, %r281, 4;
	shl.b32 	%r286, %r284, 1;
	xor.b32  	%r287, %r285, %r286;
	xor.b32  	%r288, %r287, %r281;
	xor.b32  	%r289, %r288, %r284;
	add.s32 	%r290, %r53, %r289;
	add.s32 	%r31, %r290, 81;
	shr.u32 	%r291, %r257, 2;
	xor.b32  	%r292, %r291, %r257;
	shl.b32 	%r293, %r289, 4;
	shl.b32 	%r294, %r292, 1;
	xor.b32  	%r295, %r293, %r294;
	xor.b32  	%r296, %r295, %r289;
	xor.b32  	%r297, %r296, %r292;
	add.s32 	%r298, %r53, %r297;
	add.s32 	%r32, %r298, 22;
	shr.u32 	%r299, %r265, 2;
	xor.b32  	%r300, %r299, %r265;
	shl.b32 	%r301, %r297, 4;
	shl.b32 	%r302, %r300, 1;
	xor.b32  	%r303, %r301, %r302;
	xor.b32  	%r304, %r303, %r297;
	xor.b32  	%r305, %r304, %r300;
	add.s32 	%r306, %r53, %r305;
	add.s32 	%r33, %r306, 219;
	shr.u32 	%r307, %r273, 2;
	xor.b32  	%r308, %r307, %r273;
	shl.b32 	%r309, %r305, 4;
	shl.b32 	%r310, %r308, 1;
	xor.b32  	%r311, %r309, %r310;
	xor.b32  	%r312, %r311, %r305;
	xor.b32  	%r313, %r312, %r308;
	add.s32 	%r314, %r53, %r313;
	add.s32 	%r34, %r314, 160;
	shr.u32 	%r315, %r281, 2;
	xor.b32  	%r316, %r315, %r281;
	shl.b32 	%r317, %r313, 4;
	shl.b32 	%r318, %r316, 1;
	xor.b32  	%r319, %r317, %r318;
	xor.b32  	%r320, %r319, %r313;
	xor.b32  	%r321, %r320, %r316;
	add.s32 	%r322, %r53, %r321;
	add.s32 	%r323, %r322, 101;
	shr.u32 	%r324, %r289, 2;
	xor.b32  	%r325, %r324, %r289;
	shl.b32 	%r326, %r321, 4;
	shl.b32 	%r327, %r325, 1;
	xor.b32  	%r328, %r326, %r327;
	xor.b32  	%r329, %r328, %r321;
	xor.b32  	%r330, %r329, %r325;
	add.s32 	%r331, %r53, %r330;
	add.s32 	%r332, %r331, 42;
	shr.u32 	%r333, %r297, 2;
	xor.b32  	%r334, %r333, %r297;
	shl.b32 	%r335, %r330, 4;
	shl.b32 	%r336, %r334, 1;
	xor.b32  	%r337, %r335, %r336;
	xor.b32  	%r338, %r337, %r330;
	xor.b32  	%r339, %r338, %r334;
	add.s32 	%r340, %r53, %r339;
	add.s32 	%r341, %r340, 239;
	shr.u32 	%r342, %r305, 2;
	xor.b32  	%r343, %r342, %r305;
	shl.b32 	%r344, %r339, 4;
	shl.b32 	%r345, %r343, 1;
	xor.b32  	%r346, %r344, %r345;
	xor.b32  	%r347, %r346, %r339;
	xor.b32  	%r348, %r347, %r343;
	add.s32 	%r349, %r53, %r348;
	add.s32 	%r350, %r349, 180;
	shr.u32 	%r351, %r313, 2;
	xor.b32  	%r352, %r351, %r313;
	shl.b32 	%r353, %r348, 4;
	shl.b32 	%r354, %r352, 1;
	xor.b32  	%r355, %r353, %r354;
	xor.b32  	%r356, %r355, %r348;
	xor.b32  	%r357, %r356, %r352;
	add.s32 	%r358, %r53, %r357;
	add.s32 	%r359, %r358, 121;
	shr.u32 	%r360, %r321, 2;
	xor.b32  	%r361, %r360, %r321;
	shl.b32 	%r362, %r357, 4;
	shl.b32 	%r363, %r361, 1;
	xor.b32  	%r364, %r362, %r363;
	xor.b32  	%r365, %r364, %r357;
	xor.b32  	%r366, %r365, %r361;
	add.s32 	%r367, %r53, %r366;
	add.s32 	%r368, %r367, 62;
	shr.u32 	%r369, %r330, 2;
	xor.b32  	%r370, %r369, %r330;
	shl.b32 	%r371, %r366, 4;
	shl.b32 	%r372, %r370, 1;
	xor.b32  	%r373, %r371, %r372;
	xor.b32  	%r374, %r373, %r366;
	xor.b32  	%r375, %r374, %r370;
	add.s32 	%r376, %r53, %r375;
	add.s32 	%r377, %r376, 3;
	shr.u32 	%r378, %r339, 2;
	xor.b32  	%r379, %r378, %r339;
	shl.b32 	%r380, %r375, 4;
	shl.b32 	%r381, %r379, 1;
	xor.b32  	%r382, %r380, %r381;
	xor.b32  	%r383, %r382, %r375;
	xor.b32  	%r384, %r383, %r379;
	add.s32 	%r385, %r53, %r384;
	add.s32 	%r386, %r385, 200;
	shr.u32 	%r387, %r348, 2;
	xor.b32  	%r388, %r387, %r348;
	shl.b32 	%r389, %r384, 4;
	shl.b32 	%r390, %r388, 1;
	xor.b32  	%r391, %r389, %r390;
	xor.b32  	%r392, %r391, %r384;
	xor.b32  	%r393, %r392, %r388;
	add.s32 	%r394, %r53, %r393;
	add.s32 	%r395, %r394, 141;
	shr.u32 	%r396, %r357, 2;
	xor.b32  	%r397, %r396, %r357;
	shl.b32 	%r398, %r393, 4;
	shl.b32 	%r399, %r397, 1;
	xor.b32  	%r400, %r398, %r399;
	xor.b32  	%r401, %r400, %r393;
	xor.b32  	%r402, %r401, %r397;
	add.s32 	%r403, %r53, %r402;
	add.s32 	%r404, %r403, 82;
	shr.u32 	%r405, %r366, 2;
	xor.b32  	%r406, %r405, %r366;
	shl.b32 	%r407, %r402, 4;
	shl.b32 	%r408, %r406, 1;
	xor.b32  	%r409, %r407, %r408;
	xor.b32  	%r410, %r409, %r402;
	xor.b32  	%r411, %r410, %r406;
	add.s32 	%r412, %r53, %r411;
	add.s32 	%r413, %r412, 23;
	shr.u32 	%r414, %r375, 2;
	xor.b32  	%r415, %r414, %r375;
	shl.b32 	%r416, %r411, 4;
	shl.b32 	%r417, %r415, 1;
	xor.b32  	%r418, %r416, %r417;
	xor.b32  	%r419, %r418, %r411;
	xor.b32  	%r420, %r419, %r415;
	add.s32 	%r421, %r53, %r420;
	add.s32 	%r422, %r421, 220;
	shr.u32 	%r423, %r384, 2;
	xor.b32  	%r424, %r423, %r384;
	shl.b32 	%r425, %r420, 4;
	shl.b32 	%r426, %r424, 1;
	xor.b32  	%r427, %r425, %r426;
	xor.b32  	%r428, %r427, %r420;
	xor.b32  	%r429, %r428, %r424;
	add.s32 	%r430, %r53, %r429;
	add.s32 	%r431, %r430, 161;
	shr.u32 	%r432, %r393, 2;
	xor.b32  	%r433, %r432, %r393;
	shl.b32 	%r434, %r429, 4;
	shl.b32 	%r435, %r433, 1;
	xor.b32  	%r436, %r434, %r435;
	xor.b32  	%r437, %r436, %r429;
	xor.b32  	%r438, %r437, %r433;
	add.s32 	%r439, %r53, %r438;
	add.s32 	%r440, %r439, 102;
	shr.u32 	%r441, %r402, 2;
	xor.b32  	%r442, %r441, %r402;
	shl.b32 	%r443, %r438, 4;
	shl.b32 	%r444, %r442, 1;
	xor.b32  	%r445, %r443, %r444;
	xor.b32  	%r446, %r445, %r438;
	xor.b32  	%r447, %r446, %r442;
	add.s32 	%r448, %r53, %r447;
	add.s32 	%r449, %r448, 43;
	shr.u32 	%r450, %r411, 2;
	xor.b32  	%r451, %r450, %r411;
	shl.b32 	%r452, %r447, 4;
	shl.b32 	%r453, %r451, 1;
	xor.b32  	%r454, %r452, %r453;
	xor.b32  	%r455, %r454, %r447;
	xor.b32  	%r456, %r455, %r451;
	add.s32 	%r457, %r53, %r456;
	add.s32 	%r458, %r457, 240;
	shr.u32 	%r459, %r420, 2;
	xor.b32  	%r460, %r459, %r420;
	shl.b32 	%r461, %r456, 4;
	shl.b32 	%r462, %r460, 1;
	xor.b32  	%r463, %r461, %r462;
	xor.b32  	%r464, %r463, %r456;
	xor.b32  	%r465, %r464, %r460;
	add.s32 	%r466, %r53, %r465;
	add.s32 	%r467, %r466, 181;
	shr.u32 	%r468, %r429, 2;
	xor.b32  	%r469, %r468, %r429;
	shl.b32 	%r470, %r465, 4;
	shl.b32 	%r471, %r469, 1;
	xor.b32  	%r472, %r470, %r471;
	xor.b32  	%r473, %r472, %r465;
	xor.b32  	%r474, %r473, %r469;
	add.s32 	%r475, %r53, %r474;
	add.s32 	%r476, %r475, 122;
	shr.u32 	%r477, %r438, 2;
	xor.b32  	%r478, %r477, %r438;
	shl.b32 	%r479, %r474, 4;
	shl.b32 	%r480, %r478, 1;
	xor.b32  	%r481, %r479, %r480;
	xor.b32  	%r482, %r481, %r474;
	xor.b32  	%r483, %r482, %r478;
	add.s32 	%r484, %r53, %r483;
	add.s32 	%r485, %r484, 63;
	shr.u32 	%r486, %r447, 2;
	xor.b32  	%r487, %r486, %r447;
	shl.b32 	%r488, %r483, 4;
	shl.b32 	%r489, %r487, 1;
	xor.b32  	%r490, %r488, %r489;
	xor.b32  	%r491, %r490, %r483;
	xor.b32  	%r492, %r491, %r487;
	add.s32 	%r493, %r53, %r492;
	add.s32 	%r494, %r493, 4;
	shr.u32 	%r495, %r456, 2;
	xor.b32  	%r496, %r495, %r456;
	shl.b32 	%r497, %r492, 4;
	shl.b32 	%r498, %r496, 1;
	xor.b32  	%r499, %r497, %r498;
	xor.b32  	%r500, %r499, %r492;
	xor.b32  	%r501, %r500, %r496;
	add.s32 	%r502, %r53, %r501;
	add.s32 	%r503, %r502, 201;
	shr.u32 	%r504, %r465, 2;
	xor.b32  	%r505, %r504, %r465;
	shl.b32 	%r506, %r501, 4;
	shl.b32 	%r507, %r505, 1;
	xor.b32  	%r508, %r506, %r507;
	xor.b32  	%r509, %r508, %r501;
	xor.b32  	%r510, %r509, %r505;
	add.s32 	%r511, %r53, %r510;
	add.s32 	%r512, %r511, 142;
	shr.u32 	%r513, %r474, 2;
	xor.b32  	%r514, %r513, %r474;
	shl.b32 	%r515, %r510, 4;
	shl.b32 	%r516, %r514, 1;
	xor.b32  	%r517, %r515, %r516;
	xor.b32  	%r518, %r517, %r510;
	xor.b32  	%r519, %r518, %r514;
	add.s32 	%r520, %r53, %r519;
	add.s32 	%r521, %r520, 83;
	shr.u32 	%r522, %r483, 2;
	xor.b32  	%r523, %r522, %r483;
	shl.b32 	%r524, %r519, 4;
	shl.b32 	%r525, %r523, 1;
	xor.b32  	%r526, %r524, %r525;
	xor.b32  	%r527, %r526, %r519;
	xor.b32  	%r528, %r527, %r523;
	add.s32 	%r529, %r53, %r528;
	add.s32 	%r530, %r529, 24;
	shr.u32 	%r531, %r492, 2;
	xor.b32  	%r532, %r531, %r492;
	shl.b32 	%r533, %r528, 4;
	shl.b32 	%r534, %r532, 1;
	xor.b32  	%r535, %r533, %r534;
	xor.b32  	%r536, %r535, %r528;
	xor.b32  	%r537, %r536, %r532;
	add.s32 	%r538, %r53, %r537;
	add.s32 	%r539, %r538, 221;
	shr.u32 	%r540, %r501, 2;
	xor.b32  	%r541, %r540, %r501;
	shl.b32 	%r542, %r537, 4;
	shl.b32 	%r543, %r541, 1;
	xor.b32  	%r544, %r542, %r543;
	xor.b32  	%r545, %r544, %r537;
	xor.b32  	%r546, %r545, %r541;
	add.s32 	%r547, %r53, %r546;
	add.s32 	%r548, %r547, 162;
	shr.u32 	%r549, %r510, 2;
	xor.b32  	%r550, %r549, %r510;
	shl.b32 	%r551, %r546, 4;
	shl.b32 	%r552, %r550, 1;
	xor.b32  	%r553, %r551, %r552;
	xor.b32  	%r554, %r553, %r546;
	xor.b32  	%r555, %r554, %r550;
	add.s32 	%r556, %r53, %r555;
	add.s32 	%r557, %r556, 103;
	shr.u32 	%r558, %r519, 2;
	xor.b32  	%r559, %r558, %r519;
	shl.b32 	%r560, %r555, 4;
	shl.b32 	%r561, %r559, 1;
	xor.b32  	%r562, %r560, %r561;
	xor.b32  	%r563, %r562, %r555;
	xor.b32  	%r35, %r563, %r559;
	add.s32 	%r564, %r53, %r35;
	add.s32 	%r565, %r564, 44;
	shr.u32 	%r566, %r528, 2;
	xor.b32  	%r567, %r566, %r528;
	shl.b32 	%r568, %r35, 4;
	shl.b32 	%r569, %r567, 1;
	xor.b32  	%r570, %r568, %r569;
	xor.b32  	%r571, %r570, %r35;
	xor.b32  	%r36, %r571, %r567;
	add.s32 	%r572, %r53, %r36;
	add.s32 	%r573, %r572, 241;
	shr.u32 	%r574, %r537, 2;
	xor.b32  	%r575, %r574, %r537;
	shl.b32 	%r576, %r36, 4;
	shl.b32 	%r577, %r575, 1;
	xor.b32  	%r578, %r576, %r577;
	xor.b32  	%r579, %r578, %r36;
	xor.b32  	%r37, %r579, %r575;
	add.s32 	%r580, %r53, %r37;
	add.s32 	%r581, %r580, 182;
	shr.u32 	%r582, %r546, 2;
	xor.b32  	%r583, %r582, %r546;
	shl.b32 	%r584, %r37, 4;
	shl.b32 	%r585, %r583, 1;
	xor.b32  	%r586, %r584, %r585;
	xor.b32  	%r587, %r586, %r37;
	xor.b32  	%r38, %r587, %r583;
	add.s32 	%r588, %r53, %r38;
	add.s32 	%r589, %r588, 123;
	shr.u32 	%r590, %r555, 2;
	xor.b32  	%r591, %r590, %r555;
	shl.b32 	%r592, %r38, 4;
	shl.b32 	%r593, %r591, 1;
	xor.b32  	%r594, %r592, %r593;
	xor.b32  	%r595, %r594, %r38;
	xor.b32  	%r39, %r595, %r591;
	add.s32 	%r40, %r53, 23195968;
	add.s32 	%r596, %r39, %r40;
	xor.b32  	%r597, %r323, %r3;
	cvt.u16.u32 	%rs1, %r597;
	and.b16  	%rs32, %rs1, 254;
	xor.b32  	%r598, %r332, %r4;
	cvt.u16.u32 	%rs2, %r598;
	and.b16  	%rs33, %rs2, 254;
	xor.b32  	%r599, %r341, %r5;
	cvt.u16.u32 	%rs3, %r599;
	and.b16  	%rs34, %rs3, 254;
	xor.b32  	%r600, %r350, %r6;
	cvt.u16.u32 	%rs4, %r600;
	and.b16  	%rs35, %rs4, 254;
	xor.b32  	%r601, %r359, %r7;
	cvt.u16.u32 	%rs5, %r601;
	and.b16  	%rs36, %rs5, 254;
	xor.b32  	%r602, %r368, %r8;
	cvt.u16.u32 	%rs6, %r602;
	and.b16  	%rs37, %rs6, 254;
	xor.b32  	%r603, %r377, %r9;
	cvt.u16.u32 	%rs7, %r603;
	and.b16  	%rs38, %rs7, 254;
	xor.b32  	%r604, %r386, %r10;
	cvt.u16.u32 	%rs8, %r604;
	and.b16  	%rs39, %rs8, 254;
	xor.b32  	%r605, %r395, %r11;
	cvt.u16.u32 	%rs9, %r605;
	and.b16  	%rs40, %rs9, 254;
	xor.b32  	%r606, %r404, %r12;
	cvt.u16.u32 	%rs10, %r606;
	and.b16  	%rs41, %rs10, 254;
	xor.b32  	%r607, %r413, %r13;
	cvt.u16.u32 	%rs11, %r607;
	and.b16  	%rs42, %rs11, 254;
	xor.b32  	%r608, %r422, %r14;
	cvt.u16.u32 	%rs12, %r608;
	and.b16  	%rs43, %rs12, 254;
	xor.b32  	%r609, %r431, %r15;
	cvt.u16.u32 	%rs13, %r609;
	and.b16  	%rs44, %rs13, 254;
	xor.b32  	%r610, %r440, %r16;
	cvt.u16.u32 	%rs14, %r610;
	and.b16  	%rs45, %rs14, 254;
	xor.b32  	%r611, %r449, %r17;
	cvt.u16.u32 	%rs15, %r611;
	and.b16  	%rs46, %rs15, 254;
	xor.b32  	%r612, %r458, %r18;
	cvt.u16.u32 	%rs16, %r612;
	and.b16  	%rs47, %rs16, 254;
	xor.b32  	%r613, %r467, %r19;
	cvt.u16.u32 	%rs17, %r613;
	and.b16  	%rs48, %rs17, 254;
	xor.b32  	%r614, %r476, %r20;
	cvt.u16.u32 	%rs18, %r614;
	and.b16  	%rs49, %rs18, 254;
	xor.b32  	%r615, %r485, %r21;
	cvt.u16.u32 	%rs19, %r615;
	and.b16  	%rs50, %rs19, 254;
	xor.b32  	%r616, %r494, %r22;
	cvt.u16.u32 	%rs20, %r616;
	and.b16  	%rs51, %rs20, 254;
	xor.b32  	%r617, %r503, %r23;
	cvt.u16.u32 	%rs21, %r617;
	and.b16  	%rs52, %rs21, 254;
	xor.b32  	%r618, %r512, %r24;
	cvt.u16.u32 	%rs22, %r618;
	and.b16  	%rs53, %rs22, 254;
	xor.b32  	%r619, %r521, %r25;
	cvt.u16.u32 	%rs23, %r619;
	and.b16  	%rs54, %rs23, 254;
	xor.b32  	%r620, %r530, %r26;
	cvt.u16.u32 	%rs24, %r620;
	and.b16  	%rs55, %rs24, 254;
	xor.b32  	%r621, %r539, %r27;
	cvt.u16.u32 	%rs25, %r621;
	and.b16  	%rs56, %rs25, 254;
	xor.b32  	%r622, %r548, %r28;
	cvt.u16.u32 	%rs26, %r622;
	and.b16  	%rs57, %rs26, 254;
	xor.b32  	%r623, %r557, %r29;
	cvt.u16.u32 	%rs27, %r623;
	and.b16  	%rs58, %rs27, 254;
	xor.b32  	%r624, %r565, %r30;
	cvt.u16.u32 	%rs28, %r624;
	and.b16  	%rs59, %rs28, 254;
	xor.b32  	%r625, %r573, %r31;
	cvt.u16.u32 	%rs29, %r625;
	and.b16  	%rs60, %rs29, 254;
	xor.b32  	%r626, %r581, %r32;
	cvt.u16.u32 	%rs30, %r626;
	and.b16  	%rs61, %rs30, 254;
	xor.b32  	%r627, %r589, %r33;
	cvt.u16.u32 	%rs31, %r627;
	and.b16  	%rs62, %rs31, 254;
	xor.b32  	%r628, %r596, %r34;
	cvt.u16.u32 	%rs63, %r628;
	and.b16  	%rs64, %rs63, 254;
	shr.u16 	%rs65, %rs32, 1;
	mul.lo.s16 	%rs66, %rs65, 71;
	shr.u16 	%rs67, %rs66, 11;
	mul.lo.s16 	%rs68, %rs67, 58;
	sub.s16 	%rs69, %rs1, %rs68;
	cvt.u64.u16 	%rd11, %rs69;
	and.b64  	%rd12, %rd11, 255;
	mov.u64 	%rd13, BASE58_CHARS;
	add.s64 	%rd14, %rd13, %rd12;
	shr.u16 	%rs70, %rs33, 1;
	mul.lo.s16 	%rs71, %rs70, 71;
	shr.u16 	%rs72, %rs71, 11;
	mul.lo.s16 	%rs73, %rs72, 58;
	sub.s16 	%rs74, %rs2, %rs73;
	cvt.u64.u16 	%rd15, %rs74;
	and.b64  	%rd16, %rd15, 255;
	add.s64 	%rd17, %rd13, %rd16;
	shr.u16 	%rs75, %rs34, 1;
	mul.lo.s16 	%rs76, %rs75, 71;
	shr.u16 	%rs77, %rs76, 11;
	mul.lo.s16 	%rs78, %rs77, 58;
	sub.s16 	%rs79, %rs3, %rs78;
	cvt.u64.u16 	%rd18, %rs79;
	and.b64  	%rd19, %rd18, 255;
	add.s64 	%rd20, %rd13, %rd19;
	shr.u16 	%rs80, %rs35, 1;
	mul.lo.s16 	%rs81, %rs80, 71;
	shr.u16 	%rs82, %rs81, 11;
	mul.lo.s16 	%rs83, %rs82, 58;
	sub.s16 	%rs84, %rs4, %rs83;
	cvt.u64.u16 	%rd21, %rs84;
	and.b64  	%rd22, %rd21, 255;
	add.s64 	%rd23, %rd13, %rd22;
	shr.u16 	%rs85, %rs36, 1;
	mul.lo.s16 	%rs86, %rs85, 71;
	shr.u16 	%rs87, %rs86, 11;
	mul.lo.s16 	%rs88, %rs87, 58;
	sub.s16 	%rs89, %rs5, %rs88;
	cvt.u64.u16 	%rd24, %rs89;
	and.b64  	%rd25, %rd24, 255;
	add.s64 	%rd26, %rd13, %rd25;
	shr.u16 	%rs90, %rs37, 1;
	mul.lo.s16 	%rs91, %rs90, 71;
	shr.u16 	%rs92, %rs91, 11;
	mul.lo.s16 	%rs93, %rs92, 58;
	sub.s16 	%rs94, %rs6, %rs93;
	cvt.u64.u16 	%rd27, %rs94;
	and.b64  	%rd28, %rd27, 255;
	add.s64 	%rd29, %rd13, %rd28;
	shr.u16 	%rs95, %rs38, 1;
	mul.lo.s16 	%rs96, %rs95, 71;
	shr.u16 	%rs97, %rs96, 11;
	mul.lo.s16 	%rs98, %rs97, 58;
	sub.s16 	%rs99, %rs7, %rs98;
	cvt.u64.u16 	%rd30, %rs99;
	and.b64  	%rd31, %rd30, 255;
	add.s64 	%rd32, %rd13, %rd31;
	shr.u16 	%rs100, %rs39, 1;
	mul.lo.s16 	%rs101, %rs100, 71;
	shr.u16 	%rs102, %rs101, 11;
	mul.lo.s16 	%rs103, %rs102, 58;
	sub.s16 	%rs104, %rs8, %rs103;
	cvt.u64.u16 	%rd33, %rs104;
	and.b64  	%rd34, %rd33, 255;
	add.s64 	%rd35, %rd13, %rd34;
	shr.u16 	%rs105, %rs40, 1;
	mul.lo.s16 	%rs106, %rs105, 71;
	shr.u16 	%rs107, %rs106, 11;
	mul.lo.s16 	%rs108, %rs107, 58;
	sub.s16 	%rs109, %rs9, %rs108;
	cvt.u64.u16 	%rd36, %rs109;
	and.b64  	%rd37, %rd36, 255;
	add.s64 	%rd38, %rd13, %rd37;
	shr.u16 	%rs110, %rs41, 1;
	mul.lo.s16 	%rs111, %rs110, 71;
	shr.u16 	%rs112, %rs111, 11;
	mul.lo.s16 	%rs113, %rs112, 58;
	sub.s16 	%rs114, %rs10, %rs113;
	cvt.u64.u16 	%rd39, %rs114;
	and.b64  	%rd40, %rd39, 255;
	add.s64 	%rd41, %rd13, %rd40;
	shr.u16 	%rs115, %rs42, 1;
	mul.lo.s16 	%rs116, %rs115, 71;
	shr.u16 	%rs117, %rs116, 11;
	mul.lo.s16 	%rs118, %rs117, 58;
	sub.s16 	%rs119, %rs11, %rs118;
	cvt.u64.u16 	%rd42, %rs119;
	and.b64  	%rd43, %rd42, 255;
	add.s64 	%rd44, %rd13, %rd43;
	shr.u16 	%rs120, %rs43, 1;
	mul.lo.s16 	%rs121, %rs120, 71;
	shr.u16 	%rs122, %rs121, 11;
	mul.lo.s16 	%rs123, %rs122, 58;
	sub.s16 	%rs124, %rs12, %rs123;
	cvt.u64.u16 	%rd45, %rs124;
	and.b64  	%rd46, %rd45, 255;
	add.s64 	%rd47, %rd13, %rd46;
	shr.u16 	%rs125, %rs44, 1;
	mul.lo.s16 	%rs126, %rs125, 71;
	shr.u16 	%rs127, %rs126, 11;
	mul.lo.s16 	%rs128, %rs127, 58;
	sub.s16 	%rs129, %rs13, %rs128;
	cvt.u64.u16 	%rd48, %rs129;
	and.b64  	%rd49, %rd48, 255;
	add.s64 	%rd50, %rd13, %rd49;
	shr.u16 	%rs130, %rs45, 1;
	mul.lo.s16 	%rs131, %rs130, 71;
	shr.u16 	%rs132, %rs131, 11;
	mul.lo.s16 	%rs133, %rs132, 58;
	sub.s16 	%rs134, %rs14, %rs133;
	cvt.u64.u16 	%rd51, %rs134;
	and.b64  	%rd52, %rd51, 255;
	add.s64 	%rd53, %rd13, %rd52;
	shr.u16 	%rs135, %rs46, 1;
	mul.lo.s16 	%rs136, %rs135, 71;
	shr.u16 	%rs137, %rs136, 11;
	mul.lo.s16 	%rs138, %rs137, 58;
	sub.s16 	%rs139, %rs15, %rs138;
	cvt.u64.u16 	%rd54, %rs139;
	and.b64  	%rd55, %rd54, 255;
	add.s64 	%rd56, %rd13, %rd55;
	shr.u16 	%rs140, %rs47, 1;
	mul.lo.s16 	%rs141, %rs140, 71;
	shr.u16 	%rs142, %rs141, 11;
	mul.lo.s16 	%rs143, %rs142, 58;
	sub.s16 	%rs144, %rs16, %rs143;
	cvt.u64.u16 	%rd57, %rs144;
	and.b64  	%rd58, %rd57, 255;
	add.s64 	%rd59, %rd13, %rd58;
	ld.global.nc.u8 	%rs145, [%rd59];
	cvt.u32.u8 	%r629, %rs145;
	ld.global.nc.u8 	%rs146, [%rd56];
	cvt.u32.u8 	%r630, %rs146;
	prmt.b32 	%r631, %r630, %r629, 0x3340U;
	ld.global.nc.u8 	%rs147, [%rd53];
	cvt.u32.u8 	%r632, %rs147;
	ld.global.nc.u8 	%rs148, [%rd50];
	cvt.u32.u8 	%r633, %rs148;
	prmt.b32 	%r634, %r633, %r632, 0x3340U;
	prmt.b32 	%r635, %r634, %r631, 0x5410U;
	ld.global.nc.u8 	%rs149, [%rd47];
	cvt.u32.u8 	%r636, %rs149;
	ld.global.nc.u8 	%rs150, [%rd44];
	cvt.u32.u8 	%r637, %rs150;
	prmt.b32 	%r638, %r637, %r636, 0x3340U;
	ld.global.nc.u8 	%rs151, [%rd41];
	cvt.u32.u8 	%r639, %rs151;
	ld.global.nc.u8 	%rs152, [%rd38];
	cvt.u32.u8 	%r640, %rs152;
	prmt.b32 	%r641, %r640, %r639, 0x3340U;
	prmt.b32 	%r642, %r641, %r638, 0x5410U;
	ld.global.nc.u8 	%rs153, [%rd35];
	cvt.u32.u8 	%r643, %rs153;
	ld.global.nc.u8 	%rs154, [%rd32];
	cvt.u32.u8 	%r644, %rs154;
	prmt.b32 	%r645, %r644, %r643, 0x3340U;
	ld.global.nc.u8 	%rs155, [%rd29];
	cvt.u32.u8 	%r646, %rs155;
	ld.global.nc.u8 	%rs156, [%rd26];
	cvt.u32.u8 	%r647, %rs156;
	prmt.b32 	%r648, %r647, %r646, 0x3340U;
	prmt.b32 	%r649, %r648, %r645, 0x5410U;
	ld.global.nc.u8 	%rs157, [%rd23];
	cvt.u32.u8 	%r650, %rs157;
	ld.global.nc.u8 	%rs158, [%rd20];
	cvt.u32.u8 	%r651, %rs158;
	prmt.b32 	%r652, %r651, %r650, 0x3340U;
	ld.global.nc.u8 	%rs159, [%rd17];
	cvt.u32.u8 	%r653, %rs159;
	ld.global.nc.u8 	%rs160, [%rd14];
	cvt.u32.u8 	%r654, %rs160;
	prmt.b32 	%r655, %r654, %r653, 0x3340U;
	prmt.b32 	%r656, %r655, %r652, 0x5410U;
	st.local.v4.b32 	[%rd1], {%r656, %r649, %r642, %r635};
	shr.u16 	%rs161, %rs48, 1;
	mul.lo.s16 	%rs162, %rs161, 71;
	shr.u16 	%rs163, %rs162, 11;
	mul.lo.s16 	%rs164, %rs163, 58;
	sub.s16 	%rs165, %rs17, %rs164;
	cvt.u64.u16 	%rd60, %rs165;
	and.b64  	%rd61, %rd60, 255;
	add.s64 	%rd62, %rd13, %rd61;
	shr.u16 	%rs166, %rs49, 1;
	mul.lo.s16 	%rs167, %rs166, 71;
	shr.u16 	%rs168, %rs167, 11;
	mul.lo.s16 	%rs169, %rs168, 58;
	sub.s16 	%rs170, %rs18, %rs169;
	cvt.u64.u16 	%rd63, %rs170;
	and.b64  	%rd64, %rd63, 255;
	add.s64 	%rd65, %rd13, %rd64;
	shr.u16 	%rs171, %rs50, 1;
	mul.lo.s16 	%rs172, %rs171, 71;
	shr.u16 	%rs173, %rs172, 11;
	mul.lo.s16 	%rs174, %rs173, 58;
	sub.s16 	%rs175, %rs19, %rs174;
	cvt.u64.u16 	%rd66, %rs175;
	and.b64  	%rd67, %rd66, 255;
	add.s64 	%rd68, %rd13, %rd67;
	shr.u16 	%rs176, %rs51, 1;
	mul.lo.s16 	%rs177, %rs176, 71;
	shr.u16 	%rs178, %rs177, 11;
	mul.lo.s16 	%rs179, %rs178, 58;
	sub.s16 	%rs180, %rs20, %rs179;
	cvt.u64.u16 	%rd69, %rs180;
	and.b64  	%rd70, %rd69, 255;
	add.s64 	%rd71, %rd13, %rd70;
	shr.u16 	%rs181, %rs52, 1;
	mul.lo.s16 	%rs182, %rs181, 71;
	shr.u16 	%rs183, %rs182, 11;
	mul.lo.s16 	%rs184, %rs183, 58;
	sub.s16 	%rs185, %rs21, %rs184;
	cvt.u64.u16 	%rd72, %rs185;
	and.b64  	%rd73, %rd72, 255;
	add.s64 	%rd74, %rd13, %rd73;
	shr.u16 	%rs186, %rs53, 1;
	mul.lo.s16 	%rs187, %rs186, 71;
	shr.u16 	%rs188, %rs187, 11;
	mul.lo.s16 	%rs189, %rs188, 58;
	sub.s16 	%rs190, %rs22, %rs189;
	cvt.u64.u16 	%rd75, %rs190;
	and.b64  	%rd76, %rd75, 255;
	add.s64 	%rd77, %rd13, %rd76;
	shr.u16 	%rs191, %rs54, 1;
	mul.lo.s16 	%rs192, %rs191, 71;
	shr.u16 	%rs193, %rs192, 11;
	mul.lo.s16 	%rs194, %rs193, 58;
	sub.s16 	%rs195, %rs23, %rs194;
	cvt.u64.u16 	%rd78, %rs195;
	and.b64  	%rd79, %rd78, 255;
	add.s64 	%rd80, %rd13, %rd79;
	shr.u16 	%rs196, %rs55, 1;
	mul.lo.s16 	%rs197, %rs196, 71;
	shr.u16 	%rs198, %rs197, 11;
	mul.lo.s16 	%rs199, %rs198, 58;
	sub.s16 	%rs200, %rs24, %rs199;
	cvt.u64.u16 	%rd81, %rs200;
	and.b64  	%rd82, %rd81, 255;
	add.s64 	%rd83, %rd13, %rd82;
	shr.u16 	%rs201, %rs56, 1;
	mul.lo.s16 	%rs202, %rs201, 71;
	shr.u16 	%rs203, %rs202, 11;
	mul.lo.s16 	%rs204, %rs203, 58;
	sub.s16 	%rs205, %rs25, %rs204;
	cvt.u64.u16 	%rd84, %rs205;
	and.b64  	%rd85, %rd84, 255;
	add.s64 	%rd86, %rd13, %rd85;
	shr.u16 	%rs206, %rs57, 1;
	mul.lo.s16 	%rs207, %rs206, 71;
	shr.u16 	%rs208, %rs207, 11;
	mul.lo.s16 	%rs209, %rs208, 58;
	sub.s16 	%rs210, %rs26, %rs209;
	cvt.u64.u16 	%rd87, %rs210;
	and.b64  	%rd88, %rd87, 255;
	add.s64 	%rd89, %rd13, %rd88;
	shr.u16 	%rs211, %rs58, 1;
	mul.lo.s16 	%rs212, %rs211, 71;
	shr.u16 	%rs213, %rs212, 11;
	mul.lo.s16 	%rs214, %rs213, 58;
	sub.s16 	%rs215, %rs27, %rs214;
	cvt.u64.u16 	%rd90, %rs215;
	and.b64  	%rd91, %rd90, 255;
	add.s64 	%rd92, %rd13, %rd91;
	shr.u16 	%rs216, %rs59, 1;
	mul.lo.s16 	%rs217, %rs216, 71;
	shr.u16 	%rs218, %rs217, 11;
	mul.lo.s16 	%rs219, %rs218, 58;
	sub.s16 	%rs220, %rs28, %rs219;
	cvt.u64.u16 	%rd93, %rs220;
	and.b64  	%rd94, %rd93, 255;
	add.s64 	%rd95, %rd13, %rd94;
	shr.u16 	%rs221, %rs60, 1;
	mul.lo.s16 	%rs222, %rs221, 71;
	shr.u16 	%rs223, %rs222, 11;
	mul.lo.s16 	%rs224, %rs223, 58;
	sub.s16 	%rs225, %rs29, %rs224;
	cvt.u64.u16 	%rd96, %rs225;
	and.b64  	%rd97, %rd96, 255;
	add.s64 	%rd98, %rd13, %rd97;
	shr.u16 	%rs226, %rs61, 1;
	mul.lo.s16 	%rs227, %rs226, 71;
	shr.u16 	%rs228, %rs227, 11;
	mul.lo.s16 	%rs229, %rs228, 58;
	sub.s16 	%rs230, %rs30, %rs229;
	cvt.u64.u16 	%rd99, %rs230;
	and.b64  	%rd100, %rd99, 255;
	add.s64 	%rd101, %rd13, %rd100;
	shr.u16 	%rs231, %rs62, 1;
	mul.lo.s16 	%rs232, %rs231, 71;
	shr.u16 	%rs233, %rs232, 11;
	mul.lo.s16 	%rs234, %rs233, 58;
	sub.s16 	%rs235, %rs31, %rs234;
	cvt.u64.u16 	%rd102, %rs235;
	and.b64  	%rd103, %rd102, 255;
	add.s64 	%rd104, %rd13, %rd103;
	shr.u16 	%rs236, %rs64, 1;
	mul.lo.s16 	%rs237, %rs236, 71;
	shr.u16 	%rs238, %rs237, 11;
	mul.lo.s16 	%rs239, %rs238, 58;
	sub.s16 	%rs240, %rs63, %rs239;
	cvt.u64.u16 	%rd105, %rs240;
	and.b64  	%rd106, %rd105, 255;
	add.s64 	%rd107, %rd13, %rd106;
	ld.global.nc.u8 	%rs241, [%rd107];
	cvt.u32.u8 	%r657, %rs241;
	ld.global.nc.u8 	%rs242, [%rd104];
	cvt.u32.u8 	%r658, %rs242;
	prmt.b32 	%r659, %r658, %r657, 0x3340U;
	ld.global.nc.u8 	%rs243, [%rd101];
	cvt.u32.u8 	%r660, %rs243;
	ld.global.nc.u8 	%rs244, [%rd98];
	cvt.u32.u8 	%r661, %rs244;
	prmt.b32 	%r662, %r661, %r660, 0x3340U;
	prmt.b32 	%r663, %r662, %r659, 0x5410U;
	ld.global.nc.u8 	%rs245, [%rd95];
	cvt.u32.u8 	%r664, %rs245;
	ld.global.nc.u8 	%rs246, [%rd92];
	cvt.u32.u8 	%r665, %rs246;
	prmt.b32 	%r666, %r665, %r664, 0x3340U;
	ld.global.nc.u8 	%rs247, [%rd89];
	cvt.u32.u8 	%r667, %rs247;
	ld.global.nc.u8 	%rs248, [%rd86];
	cvt.u32.u8 	%r668, %rs248;
	prmt.b32 	%r669, %r668, %r667, 0x3340U;
	prmt.b32 	%r670, %r669, %r666, 0x5410U;
	ld.global.nc.u8 	%rs249, [%rd83];
	cvt.u32.u8 	%r671, %rs249;
	ld.global.nc.u8 	%rs250, [%rd80];
	cvt.u32.u8 	%r672, %rs250;
	prmt.b32 	%r673, %r672, %r671, 0x3340U;
	ld.global.nc.u8 	%rs251, [%rd77];
	cvt.u32.u8 	%r674, %rs251;
	ld.global.nc.u8 	%rs252, [%rd74];
	cvt.u32.u8 	%r675, %rs252;
	prmt.b32 	%r676, %r675, %r674, 0x3340U;
	prmt.b32 	%r677, %r676, %r673, 0x5410U;
	ld.global.nc.u8 	%rs253, [%rd71];
	cvt.u32.u8 	%r678, %rs253;
	ld.global.nc.u8 	%rs254, [%rd68];
	cvt.u32.u8 	%r679, %rs254;
	prmt.b32 	%r680, %r679, %r678, 0x3340U;
	ld.global.nc.u8 	%rs255, [%rd65];
	cvt.u32.u8 	%r681, %rs255;
	ld.global.nc.u8 	%rs256, [%rd62];
	cvt.u32.u8 	%r682, %rs256;
	prmt.b32 	%r683, %r682, %r681, 0x3340U;
	prmt.b32 	%r684, %r683, %r680, 0x5410U;
	st.local.v4.b32 	[%rd1+16], {%r684, %r677, %r670, %r663};
	mov.b16 	%rs257, 0;
	st.local.u8 	[%rd1+32], %rs257;
	mov.b32 	%r692, 0;
$L__BB0_2:
	mov.u32 	%r41, %r692;
	cvt.u64.u32 	%rd108, %r41;
	add.s64 	%rd2, %rd1, %rd108;
	ld.local.u8 	%rs258, [%rd2];
	setp.ne.s16 	%p2, %rs258, 0;
	add.s32 	%r692, %r41, 1;
	@%p2 bra 	$L__BB0_2;
	setp.lt.u32 	%p3, %r41, 4;
	@%p3 bra 	$L__BB0_10;
	ld.local.u8 	%rs259, [%rd2+-4];
	setp.ne.s16 	%p4, %rs259, 112;
	@%p4 bra 	$L__BB0_10;
	ld.local.u8 	%rs260, [%rd2+-3];
	setp.ne.s16 	%p5, %rs260, 117;
	@%p5 bra 	$L__BB0_10;
	ld.local.u8 	%rs261, [%rd2+-2];
	setp.ne.s16 	%p6, %rs261, 109;
	@%p6 bra 	$L__BB0_10;
	ld.local.u8 	%rs262, [%rd2+-1];
	setp.ne.s16 	%p7, %rs262, 112;
	@%p7 bra 	$L__BB0_10;
	ld.param.u64 	%rd119, [_Z22generate_keypairs_pumpP17curandStateXORWOWPhS1_Pii_param_3];
	cvta.to.global.u64 	%rd109, %rd119;
	atom.relaxed.global.cas.b32 	%r685, [%rd109], 0, 1;
	setp.ne.s32 	%p8, %r685, 0;
	@%p8 bra 	$L__BB0_10;
	ld.param.u64 	%rd118, [_Z22generate_keypairs_pumpP17curandStateXORWOWPhS1_Pii_param_2];
	ld.param.u64 	%rd117, [_Z22generate_keypairs_pumpP17curandStateXORWOWPhS1_Pii_param_1];
	cvta.to.global.u64 	%rd110, %rd118;
	cvta.to.global.u64 	%rd111, %rd117;
	st.global.u8 	[%rd111], %rs1;
	st.global.u8 	[%rd110], %r3;
	st.global.u8 	[%rd111+1], %rs2;
	st.global.u8 	[%rd110+1], %r4;
	st.global.u8 	[%rd111+2], %rs3;
	st.global.u8 	[%rd110+2], %r5;
	st.global.u8 	[%rd111+3], %rs4;
	st.global.u8 	[%rd110+3], %r6;
	st.global.u8 	[%rd111+4], %rs5;
	st.global.u8 	[%rd110+4], %r7;
	st.global.u8 	[%rd111+5], %rs6;
	st.global.u8 	[%rd110+5], %r8;
	st.global.u8 	[%rd111+6], %rs7;
	st.global.u8 	[%rd110+6], %r9;
	st.global.u8 	[%rd111+7], %rs8;
	st.global.u8 	[%rd110+7], %r10;
	st.global.u8 	[%rd111+8], %rs9;
	st.global.u8 	[%rd110+8], %r11;
	st.global.u8 	[%rd111+9], %rs10;
	st.global.u8 	[%rd110+9], %r12;
	st.global.u8 	[%rd111+10], %rs11;
	st.global.u8 	[%rd110+10], %r13;
	st.global.u8 	[%rd111+11], %rs12;
	st.global.u8 	[%rd110+11], %r14;
	st.global.u8 	[%rd111+12], %rs13;
	st.global.u8 	[%rd110+12], %r15;
	st.global.u8 	[%rd111+13], %rs14;
	st.global.u8 	[%rd110+13], %r16;
	st.global.u8 	[%rd111+14], %rs15;
	st.global.u8 	[%rd110+14], %r17;
	st.global.u8 	[%rd111+15], %rs16;
	st.global.u8 	[%rd110+15], %r18;
	st.global.u8 	[%rd111+16], %rs17;
	st.global.u8 	[%rd110+16], %r19;
	st.global.u8 	[%rd111+17], %rs18;
	st.global.u8 	[%rd110+17], %r20;
	st.global.u8 	[%rd111+18], %rs19;
	st.global.u8 	[%rd110+18], %r21;
	st.global.u8 	[%rd111+19], %rs20;
	st.global.u8 	[%rd110+19], %r22;
	st.global.u8 	[%rd111+20], %rs21;
	st.global.u8 	[%rd110+20], %r23;
	st.global.u8 	[%rd111+21], %rs22;
	st.global.u8 	[%rd110+21], %r24;
	st.global.u8 	[%rd111+22], %rs23;
	st.global.u8 	[%rd110+22], %r25;
	st.global.u8 	[%rd111+23], %rs24;
	st.global.u8 	[%rd110+23], %r26;
	st.global.u8 	[%rd111+24], %rs25;
	st.global.u8 	[%rd110+24], %r27;
	st.global.u8 	[%rd111+25], %rs26;
	st.global.u8 	[%rd110+25], %r28;
	st.global.u8 	[%rd111+26], %rs27;
	st.global.u8 	[%rd110+26], %r29;
	st.global.u8 	[%rd111+27], %rs28;
	st.global.u8 	[%rd110+27], %r30;
	st.global.u8 	[%rd111+28], %rs29;
	st.global.u8 	[%rd110+28], %r31;
	st.global.u8 	[%rd111+29], %rs30;
	st.global.u8 	[%rd110+29], %r32;
	st.global.u8 	[%rd111+30], %rs31;
	st.global.u8 	[%rd110+30], %r33;
	add.s32 	%r686, %r39, %r40;
	xor.b32  	%r687, %r686, %r34;
	st.global.u8 	[%rd111+31], %r687;
	st.global.u8 	[%rd110+31], %r34;
$L__BB0_10:
	ld.param.u64 	%rd116, [_Z22generate_keypairs_pumpP17curandStateXORWOWPhS1_Pii_param_0];
	cvta.to.global.u64 	%rd112, %rd116;
	mov.u32 	%r688, %ctaid.x;
	mov.u32 	%r689, %ntid.x;
	mov.u32 	%r690, %tid.x;
	mad.lo.s32 	%r691, %r688, %r689, %r690;
	mul.wide.s32 	%rd113, %r691, 48;
	add.s64 	%rd114, %rd112, %rd113;
	st.global.v2.u32 	[%rd114], {%r40, %r35};
	st.global.v2.u32 	[%rd114+8], {%r36, %r37};
	st.global.v2.u32 	[%rd114+16], {%r38, %r39};
	st.global.v2.u32 	[%rd114+24], {%r1, %r2};
	st.global.f32 	[%rd114+32], %f1;
	st.global.f64 	[%rd114+40], %fd1;
$L__BB0_11:
	ret;

}
	// .globl	_Z15init_rng_statesP17curandStateXORWOWmi
.visible .entry _Z15init_rng_statesP17curandStateXORWOWmi(
	.param .u64 .ptr .align 1 _Z15init_rng_statesP17curandStateXORWOWmi_param_0,
	.param .u64 _Z15init_rng_statesP17curandStateXORWOWmi_param_1,
	.param .u32 _Z15init_rng_statesP17curandStateXORWOWmi_param_2
)
{
	.reg .pred 	%p<2>;
	.reg .b32 	%r<20>;
	.reg .b64 	%rd<9>;

	ld.param.u64 	%rd1, [_Z15init_rng_statesP17curandStateXORWOWmi_param_0];
	ld.param.u64 	%rd2, [_Z15init_rng_statesP17curandStateXORWOWmi_param_1];
	ld.param.u32 	%r2, [_Z15init_rng_statesP17curandStateXORWOWmi_param_2];
	mov.u32 	%r3, %ctaid.x;
	mov.u32 	%r4, %ntid.x;
	mov.u32 	%r5, %tid.x;
	mad.lo.s32 	%r1, %r3, %r4, %r5;
	setp.ge.s32 	%p1, %r1, %r2;
	@%p1 bra 	$L__BB1_2;
	cvta.to.global.u64 	%rd3, %rd1;
	cvt.s64.s32 	%rd4, %r1;
	add.s64 	%rd5, %rd2, %rd4;
	mul.wide.s32 	%rd6, %r1, 48;
	add.s64 	%rd7, %rd3, %rd6;
	cvt.u32.u64 	%r6, %rd5;
	xor.b32  	%r7, %r6, -1429050551;
	mul.lo.s32 	%r8, %r7, 1099087573;
	{ .reg .b32 tmp; mov.b64 {tmp, %r9}, %rd5; }
	xor.b32  	%r10, %r9, -136515619;
	mul.lo.s32 	%r11, %r10, -1703105765;
	add.s32 	%r12, %r8, %r11;
	add.s32 	%r13, %r12, 6615241;
	add.s32 	%r14, %r8, 123456789;
	st.global.v2.u32 	[%rd7], {%r13, %r14};
	xor.b32  	%r15, %r8, 362436069;
	add.s32 	%r16, %r11, 521288629;
	st.global.v2.u32 	[%rd7+8], {%r15, %r16};
	xor.b32  	%r17, %r11, 88675123;
	add.s32 	%r18, %r8, 5783321;
	st.global.v2.u32 	[%rd7+16], {%r17, %r18};
	mov.b32 	%r19, 0;
	st.global.v2.u32 	[%rd7+24], {%r19, %r19};
	st.global.u32 	[%rd7+32], %r19;
	mov.b64 	%rd8, 0;
	st.global.u64 	[%rd7+40], %rd8;
$L__BB1_2:
	ret;

}


// ===== COMPILED SASS (sm_100) =====

	.target	sm_100

	.elftype	@"ET_EXEC"


//--------------------- .note.nv.tkinfo           --------------------------
	.section	.note.nv.tkinfo,"",@"SHT_NOTE"
	.sectionflags	@"SHF_NOTE_NV_TKINFO"
	.tkinfo
        /*0018*/ 	.word	0x00000002
        /*0030*/ 	.string	""
        /*0030*/ 	.string	"ptxas"
        /*0030*/ 	.string	"Cuda compilation tools, release 13.0, V13.0.88"
        /*0030*/ 	.string	"Build cuda_13.0.r13.0/compiler.36424714_0"
        /*0030*/ 	.string	"-arch sm_100 -m 64 "



//--------------------- .note.nv.cuinfo           --------------------------
	.section	.note.nv.cuinfo,"",@"SHT_NOTE"
	.sectionflags	@"SHF_NOTE_NV_CUINFO"
        /*0018*/ 	.short	0x0002
        /*001a*/ 	.short	0x0064
        /*001c*/ 	.short	0x0082
	.zero		2


//--------------------- .nv.info                  --------------------------
	.section	.nv.info,"",@"SHT_CUDA_INFO"
	.align	4


	//----- nvinfo : EIATTR_REGCOUNT
	.align		4
        /*0000*/ 	.byte	0x04, 0x2f
        /*0002*/ 	.short	(.L_11 - .L_10)
	.align		4
.L_10:
        /*0004*/ 	.word	index@(_Z22generate_keypairs_pumpP17curandStateXORWOWPhS1_Pii)
        /*0008*/ 	.word	0x00000060


	//----- nvinfo : EIATTR_FRAME_SIZE
	.align		4
.L_11:
        /*000c*/ 	.byte	0x04, 0x11
        /*000e*/ 	.short	(.L_13 - .L_12)
	.align		4
.L_12:
        /*0010*/ 	.word	index@(_Z22generate_keypairs_pumpP17curandStateXORWOWPhS1_Pii)
        /*0014*/ 	.word	0x00000040


	//----- nvinfo : EIATTR_REGCOUNT
	.align		4
.L_13:
        /*0018*/ 	.byte	0x04, 0x2f
        /*001a*/ 	.short	(.L_15 - .L_14)
	.align		4
.L_14:
        /*001c*/ 	.word	index@(_Z15init_rng_statesP17curandStateXORWOWmi)
        /*0020*/ 	.word	0x0000000e


	//----- nvinfo : EIATTR_FRAME_SIZE
	.align		4
.L_15:
        /*0024*/ 	.byte	0x04, 0x11
        /*0026*/ 	.short	(.L_17 - .L_16)
	.align		4
.L_16:
        /*0028*/ 	.word	index@(_Z15init_rng_statesP17curandStateXORWOWmi)
        /*002c*/ 	.word	0x00000000


	//----- nvinfo : EIATTR_MIN_STACK_SIZE
	.align		4
.L_17:
        /*0030*/ 	.byte	0x04, 0x12
        /*0032*/ 	.short	(.L_19 - .L_18)
	.align		4
.L_18:
        /*0034*/ 	.word	index@(_Z15init_rng_statesP17curandStateXORWOWmi)
        /*0038*/ 	.word	0x00000000


	//----- nvinfo : EIATTR_MIN_STACK_SIZE
	.align		4
.L_19:
        /*003c*/ 	.byte	0x04, 0x12
        /*003e*/ 	.short	(.L_21 - .L_20)
	.align		4
.L_20:
        /*0040*/ 	.word	index@(_Z22generate_keypairs_pumpP17curandStateXORWOWPhS1_Pii)
        /*0044*/ 	.word	0x00000040
.L_21:


//--------------------- .nv.compat                --------------------------
	.section	.nv.compat,"",@"SHT_CUDA_COMPAT_INFO"
	.align	4
        /*0000*/ 	.byte	0x02, 0x09, 0x00, 0x00, 0x02, 0x02, 0x01, 0x00, 0x02, 0x05, 0x05, 0x00, 0x03, 0x07, 0x01, 0x01
        /*0010*/ 	.byte	0x02, 0x03, 0x00, 0x00, 0x02, 0x06, 0x01, 0x00, 0x04, 0x0b, 0x08, 0x00, 0x09, 0x00, 0x00, 0x00
        /*0020*/ 	.byte	0x00, 0x00, 0x00, 0x00


//--------------------- .nv.info._Z15init_rng_statesP17curandStateXORWOWmi --------------------------
	.section	.nv.info._Z15init_rng_statesP17curandStateXORWOWmi,"",@"SHT_CUDA_INFO"
	.sectionflags	@""
	.align	4


	//----- nvinfo : EIATTR_CUDA_API_VERSION
	.align		4
        /*0000*/ 	.byte	0x04, 0x37
        /*0002*/ 	.short	(.L_23 - .L_22)
.L_22:
        /*0004*/ 	.word	0x00000082


	//----- nvinfo : EIATTR_KPARAM_INFO
	.align		4
.L_23:
        /*0008*/ 	.byte	0x04, 0x17
        /*000a*/ 	.short	(.L_25 - .L_24)
.L_24:
        /*000c*/ 	.word	0x00000000
        /*0010*/ 	.short	0x0002
        /*0012*/ 	.short	0x0010
        /*0014*/ 	.byte	0x00, 0xf0, 0x11, 0x00


	//----- nvinfo : EIATTR_KPARAM_INFO
	.align		4
.L_25:
        /*0018*/ 	.byte	0x04, 0x17
        /*001a*/ 	.short	(.L_27 - .L_26)
.L_26:
        /*001c*/ 	.word	0x00000000
        /*0020*/ 	.short	0x0001
        /*0022*/ 	.short	0x0008
        /*0024*/ 	.byte	0x00, 0xf0, 0x21, 0x00


	//----- nvinfo : EIATTR_KPARAM_INFO
	.align		4
.L_27:
        /*0028*/ 	.byte	0x04, 0x17
        /*002a*/ 	.short	(.L_29 - .L_28)
.L_28:
        /*002c*/ 	.word	0x00000000
        /*0030*/ 	.short	0x0000
        /*0032*/ 	.short	0x0000
        /*0034*/ 	.byte	0x00, 0xf5, 0x21, 0x00


	//----- nvinfo : EIATTR_SPARSE_MMA_MASK
	.align		4
.L_29:
        /*0038*/ 	.byte	0x03, 0x50
        /*003a*/ 	.short	0x0000


	//----- nvinfo : EIATTR_MAXREG_COUNT
	.align		4
        /*003c*/ 	.byte	0x03, 0x1b
        /*003e*/ 	.short	0x00ff


	//----- nvinfo : EIATTR_MERCURY_ISA_VERSION
	.align		4
        /*0040*/ 	.byte	0x03, 0x5f
        /*0042*/ 	.short	0x0101


	//----- nvinfo : EIATTR_VRC_CTA_INIT_COUNT
	.align		4
        /*0044*/ 	.byte	0x02, 0x4a
	.zero		1
	.zero		1


	//----- nvinfo : EIATTR_EXIT_INSTR_OFFSETS
	.align		4
        /*0048*/ 	.byte	0x04, 0x1c
        /*004a*/ 	.short	(.L_31 - .L_30)


	//   ....[0]....
.L_30:
        /*004c*/ 	.word	0x00000070


	//   ....[1]....
        /*0050*/ 	.word	0x000001e0


	//----- nvinfo : EIATTR_CBANK_PARAM_SIZE
	.align		4
.L_31:
        /*0054*/ 	.byte	0x03, 0x19
        /*0056*/ 	.short	0x0014


	//----- nvinfo : EIATTR_PARAM_CBANK
	.align		4
        /*0058*/ 	.byte	0x04, 0x0a
        /*005a*/ 	.short	(.L_33 - .L_32)
	.align		4
.L_32:
        /*005c*/ 	.word	index@(.nv.constant0._Z15init_rng_statesP17curandStateXORWOWmi)
        /*0060*/ 	.short	0x0380
        /*0062*/ 	.short	0x0014


	//----- nvinfo : EIATTR_SW_WAR
	.align		4
.L_33:
        /*0064*/ 	.byte	0x04, 0x36
        /*0066*/ 	.short	(.L_35 - .L_34)
.L_34:
        /*0068*/ 	.word	0x00000008
.L_35:


//--------------------- .nv.info._Z22generate_keypairs_pumpP17curandStateXORWOWPhS1_Pii --------------------------
	.section	.nv.info._Z22generate_keypairs_pumpP17curandStateXORWOWPhS1_Pii,"",@"SHT_CUDA_INFO"
	.sectionflags	@""
	.align	4


	//----- nvinfo : EIATTR_CUDA_API_VERSION
	.align		4
        /*0000*/ 	.byte	0x04, 0x37
        /*0002*/ 	.short	(.L_37 - .L_36)
.L_36:
        /*0004*/ 	.word	0x00000082


	//----- nvinfo : EIATTR_KPARAM_INFO
	.align		4
.L_37:
        /*0008*/ 	.byte	0x04, 0x17
        /*000a*/ 	.short	(.L_39 - .L_38)
.L_38:
        /*000c*/ 	.word	0x00000000
        /*0010*/ 	.short	0x0004
        /*0012*/ 	.short	0x0020
        /*0014*/ 	.byte	0x00, 0xf0, 0x11, 0x00


	//----- nvinfo : EIATTR_KPARAM_INFO
	.align		4
.L_39:
        /*0018*/ 	.byte	0x04, 0x17
        /*001a*/ 	.short	(.L_41 - .L_40)
.L_40:
        /*001c*/ 	.word	0x00000000
        /*0020*/ 	.short	0x0003
        /*0022*/ 	.short	0x0018
        /*0024*/ 	.byte	0x00, 0xf5, 0x21, 0x00


	//----- nvinfo : EIATTR_KPARAM_INFO
	.align		4
.L_41:
        /*0028*/ 	.byte	0x04, 0x17
        /*002a*/ 	.short	(.L_43 - .L_42)
.L_42:
        /*002c*/ 	.word	0x00000000
        /*0030*/ 	.short	0x0002
        /*0032*/ 	.short	0x0010
        /*0034*/ 	.byte	0x00, 0xf5, 0x21, 0x00


	//----- nvinfo : EIATTR_KPARAM_INFO
	.align		4
.L_43:
        /*0038*/ 	.byte	0x04, 0x17
        /*003a*/ 	.short	(.L_45 - .L_44)
.L_44:
        /*003c*/ 	.word	0x00000000
        /*0040*/ 	.short	0x0001
        /*0042*/ 	.short	0x0008
        /*0044*/ 	.byte	0x00, 0xf5, 0x21, 0x00


	//----- nvinfo : EIATTR_KPARAM_INFO
	.align		4
.L_45:
        /*0048*/ 	.byte	0x04, 0x17
        /*004a*/ 	.short	(.L_47 - .L_46)
.L_46:
        /*004c*/ 	.word	0x00000000
        /*0050*/ 	.short	0x0000
        /*0052*/ 	.short	0x0000
        /*0054*/ 	.byte	0x00, 0xf5, 0x21, 0x00


	//----- nvinfo : EIATTR_SPARSE_MMA_MASK
	.align		4
.L_47:
        /*0058*/ 	.byte	0x03, 0x50
        /*005a*/ 	.short	0x0000


	//----- nvinfo : EIATTR_MAXREG_COUNT
	.align		4
        /*005c*/ 	.byte	0x03, 0x1b
        /*005e*/ 	.short	0x00ff


	//----- nvinfo : EIATTR_MERCURY_ISA_VERSION
	.align		4
        /*0060*/ 	.byte	0x03, 0x5f
        /*0062*/ 	.short	0x0101


	//----- nvinfo : EIATTR_VRC_CTA_INIT_COUNT
	.align		4
        /*0064*/ 	.byte	0x02, 0x4a
	.zero		1
	.zero		1


	//----- nvinfo : EIATTR_EXIT_INSTR_OFFSETS
	.align		4
        /*0068*/ 	.byte	0x04, 0x1c
        /*006a*/ 	.short	(.L_49 - .L_48)


	//   ....[0]....
.L_48:
        /*006c*/ 	.word	0x00000080


	//   ....[1]....
        /*0070*/ 	.word	0x00004840


	//----- nvinfo : EIATTR_CRS_STACK_SIZE
	.align		4
.L_49:
        /*0074*/ 	.byte	0x04, 0x1e
        /*0076*/ 	.short	(.L_51 - .L_50)
.L_50:
        /*0078*/ 	.word	0x00000000


	//----- nvinfo : EIATTR_CBANK_PARAM_SIZE
	.align		4
.L_51:
        /*007c*/ 	.byte	0x03, 0x19
        /*007e*/ 	.short	0x0024


	//----- nvinfo : EIATTR_PARAM_CBANK
	.align		4
        /*0080*/ 	.byte	0x04, 0x0a
        /*0082*/ 	.short	(.L_53 - .L_52)
	.align		4
.L_52:
        /*0084*/ 	.word	index@(.nv.constant0._Z22generate_keypairs_pumpP17curandStateXORWOWPhS1_Pii)
        /*0088*/ 	.short	0x0380
        /*008a*/ 	.short	0x0024


	//----- nvinfo : EIATTR_SW_WAR
	.align		4
.L_53:
        /*008c*/ 	.byte	0x04, 0x36
        /*008e*/ 	.short	(.L_55 - .L_54)
.L_54:
        /*0090*/ 	.word	0x00000008
.L_55:


//--------------------- .nv.callgraph             --------------------------
	.section	.nv.callgraph,"",@"SHT_CUDA_CALLGRAPH"
	.align	4
	.sectionentsize	8
	.align		4
        /*0000*/ 	.word	0x00000000
	.align		4
        /*0004*/ 	.word	0xffffffff
	.align		4
        /*0008*/ 	.word	0x00000000
	.align		4
        /*000c*/ 	.word	0xfffffffe
	.align		4
        /*0010*/ 	.word	0x00000000
	.align		4
        /*0014*/ 	.word	0xfffffffd
	.align		4
        /*0018*/ 	.word	0x00000000
	.align		4
        /*001c*/ 	.word	0xfffffffc


//--------------------- .nv.constant4             --------------------------
	.section	.nv.constant4,"a",@progbits
	.align	8
	.align		8
.nv.constant4:
        /*0000*/ 	.dword	precalc_xorwow_matrix
	.align		8
        /*0008*/ 	.dword	precalc_xorwow_offset_matrix
	.align		8
        /*0010*/ 	.dword	mrg32k3aM1
	.align		8
        /*0018*/ 	.dword	mrg32k3aM2
	.align		8
        /*0020*/ 	.dword	mrg32k3aM1SubSeq
	.align		8
        /*0028*/ 	.dword	mrg32k3aM2SubSeq
	.align		8
        /*0030*/ 	.dword	mrg32k3aM1Seq
	.align		8
        /*0038*/ 	.dword	mrg32k3aM2Seq
	.align		8
        /*0040*/ 	.dword	BASE58_CHARS


//--------------------- .nv.constant3             --------------------------
	.section	.nv.constant3,"a",@progbits
	.align	8
.nv.constant3:
	.type		__cr_lgamma_table,@object
	.size		__cr_lgamma_table,(.L_8 - __cr_lgamma_table)
__cr_lgamma_table:
        /*0000*/ 	.byte	0x00, 0x00, 0x00, 0x00, 0x00, 0x00, 0x00, 0x00, 0x00, 0x00, 0x00, 0x00, 0x00, 0x00, 0x00, 0x00
        /*0010*/ 	.byte	0xef, 0x39, 0xfa, 0xfe, 0x42, 0x2e, 0xe6, 0x3f, 0x02, 0x20, 0x2a, 0xfa, 0x0b, 0xab, 0xfc, 0x3f
        /*0020*/ 	.byte	0xf9, 0x2c, 0x92, 0x7c, 0xa7, 0x6c, 0x09, 0x40, 0xc9, 0x79, 0x44, 0x3c, 0x64, 0x26, 0x13, 0x40
        /*0030*/ 	.byte	0xca, 0x01, 0xcf, 0x3a, 0x27, 0x51, 0x1a, 0x40, 0x30, 0xcc, 0x2d, 0xf3, 0xe1, 0x0c, 0x21, 0x40
        /*0040*/ 	.byte	0x0d, 0xb7, 0xfc, 0x82, 0x8e, 0x35, 0x25, 0x40
.L_8:


//--------------------- .text._Z15init_rng_statesP17curandStateXORWOWmi --------------------------
	.section	.text._Z15init_rng_statesP17curandStateXORWOWmi,"ax",@progbits
	.align	128
        .global         _Z15init_rng_statesP17curandStateXORWOWmi
        .type           _Z15init_rng_statesP17curandStateXORWOWmi,@function
        .size           _Z15init_rng_statesP17curandStateXORWOWmi,(.L_x_6 - _Z15init_rng_statesP17curandStateXORWOWmi)
        .other          _Z15init_rng_statesP17curandStateXORWOWmi,@"STO_CUDA_ENTRY STV_DEFAULT"
_Z15init_rng_statesP17curandStateXORWOWmi:
.text._Z15init_rng_statesP17curandStateXORWOWmi:
[----:B------:R-:W-:Y:S01]  /*0000*/  LDC R1, c[0x0][0x37c] ;  /* 0x0000df00ff017b82 */ /* 0x000fe20000000800 */
[----:B------:R-:W0:Y:S07]  /*0010*/  S2R R0, SR_TID.X ;  /* 0x0000000000007919 */ /* 0x000e2e0000002100 */
[----:B------:R-:W0:Y:S01]  /*0020*/  S2UR UR4, SR_CTAID.X ;  /* 0x00000000000479c3 */ /* 0x000e220000002500 */
[----:B------:R-:W1:Y:S07]  /*0030*/  LDCU UR5, c[0x0][0x390] ;  /* 0x00007200ff0577ac */ /* 0x000e6e0008000800 */
[----:B------:R-:W0:Y:S02]  /*0040*/  LDC R5, c[0x0][0x360] ;  /* 0x0000d800ff057b82 */ /* 0x000e240000000800 */
[----:B0-----:R-:W-:-:S05]  /*0050*/  IMAD R5, R5, UR4, R0 ;  /* 0x0000000405057c24 */ /* 0x001fca000f8e0200 */
[----:B-1----:R-:W-:-:S13]  /*0060*/  ISETP.GE.AND P0, PT, R5, UR5, PT ;  /* 0x0000000505007c0c */ /* 0x002fda000bf06270 */
[----:B------:R-:W-:Y:S05]  /*0070*/  @P0 EXIT ;  /* 0x000000000000094d */ /* 0x000fea0003800000 */
[----:B------:R-:W0:Y:S01]  /*0080*/  LDCU.64 UR4, c[0x0][0x388] ;  /* 0x00007100ff0477ac */ /* 0x000e220008000a00 */
[----:B------:R-:W1:Y:S01]  /*0090*/  LDC.64 R2, c[0x0][0x380] ;  /* 0x0000e000ff027b82 */ /* 0x000e620000000a00 */
[----:B0-----:R-:W-:-:S04]  /*00a0*/  IADD3 R0, P0, PT, R5, UR4, RZ ;  /* 0x0000000405007c10 */ /* 0x001fc8000ff1e0ff */
[C---:B------:R-:W-:Y:S01]  /*00b0*/  LEA.HI.X.SX32 R4, R5.reuse, UR5, 0x1, P0 ;  /* 0x0000000505047c11 */ /* 0x040fe200080f0eff */
[----:B------:R-:W0:Y:S01]  /*00c0*/  LDCU.64 UR4, c[0x0][0x358] ;  /* 0x00006b00ff0477ac */ /* 0x000e220008000a00 */
[----:B------:R-:W-:Y:S01]  /*00d0*/  LOP3.LUT R0, R0, 0xaad26b49, RZ, 0x3c, !PT ;  /* 0xaad26b4900007812 */ /* 0x000fe200078e3cff */
[----:B-1----:R-:W-:Y:S01]  /*00e0*/  IMAD.WIDE R2, R5, 0x30, R2 ;  /* 0x0000003005027825 */ /* 0x002fe200078e0202 */
[----:B------:R-:W-:-:S03]  /*00f0*/  LOP3.LUT R4, R4, 0xf7dcefdd, RZ, 0x3c, !PT ;  /* 0xf7dcefdd04047812 */ /* 0x000fc600078e3cff */
[----:B------:R-:W-:Y:S02]  /*0100*/  IMAD R0, R0, 0x4182bed5, RZ ;  /* 0x4182bed500007824 */ /* 0x000fe400078e02ff */
[----:B------:R-:W-:Y:S02]  /*0110*/  IMAD R7, R4, -0x658354e5, RZ ;  /* 0x9a7cab1b04077824 */ /* 0x000fe400078e02ff */
[C---:B------:R-:W-:Y:S01]  /*0120*/  VIADD R5, R0.reuse, 0x75bcd15 ;  /* 0x075bcd1500057836 */ /* 0x040fe20000000000 */
[C---:B------:R-:W-:Y:S01]  /*0130*/  LOP3.LUT R8, R0.reuse, 0x159a55e5, RZ, 0x3c, !PT ;  /* 0x159a55e500087812 */ /* 0x040fe200078e3cff */
[C---:B------:R-:W-:Y:S01]  /*0140*/  VIADD R9, R7.reuse, 0x1f123bb5 ;  /* 0x1f123bb507097836 */ /* 0x040fe20000000000 */
[C---:B------:R-:W-:Y:S01]  /*0150*/  IADD3 R4, PT, PT, R0.reuse, 0x64f0c9, R7 ;  /* 0x0064f0c900047810 */ /* 0x040fe20007ffe007 */
[----:B------:R-:W-:Y:S01]  /*0160*/  VIADD R11, R0, 0x583f19 ;  /* 0x00583f19000b7836 */ /* 0x000fe20000000000 */
[----:B------:R-:W-:-:S03]  /*0170*/  LOP3.LUT R10, R7, 0x5491333, RZ, 0x3c, !PT ;  /* 0x05491333070a7812 */ /* 0x000fc600078e3cff */
[----:B0-----:R-:W-:Y:S04]  /*0180*/  STG.E.64 desc[UR4][R2.64], R4 ;  /* 0x0000000402007986 */ /* 0x001fe8000c101b04 */
[----:B------:R-:W-:Y:S04]  /*0190*/  STG.E.64 desc[UR4][R2.64+0x8], R8 ;  /* 0x0000080802007986 */ /* 0x000fe8000c101b04 */
[----:B------:R-:W-:Y:S04]  /*01a0*/  STG.E.64 desc[UR4][R2.64+0x18], RZ ;  /* 0x000018ff02007986 */ /* 0x000fe8000c101b04 */
[----:B------:R-:W-:Y:S04]  /*01b0*/  STG.E desc[UR4][R2.64+0x20], RZ ;  /* 0x000020ff02007986 */ /* 0x000fe8000c101904 */
[----:B------:R-:W-:Y:S04]  /*01c0*/  STG.E.64 desc[UR4][R2.64+0x28], RZ ;  /* 0x000028ff02007986 */ /* 0x000fe8000c101b04 */
[----:B------:R-:W-:Y:S01]  /*01d0*/  STG.E.64 desc[UR4][R2.64+0x10], R10 ;  /* 0x0000100a02007986 */ /* 0x000fe2000c101b04 */
[----:B------:R-:W-:Y:S05]  /*01e0*/  EXIT ;  /* 0x000000000000794d */ /* 0x000fea0003800000 */
.L_x_0:
[----:B------:R-:W-:-:S00]  /*01f0*/  BRA `(.L_x_0) ;  /* 0xfffffffc00fc7947 */ /* 0x000fc0000383ffff */
[----:B------:R-:W-:-:S00]  /*0200*/  NOP ;  /* 0x0000000000007918 */ /* 0x000fc00000000000 */
[----:B------:R-:W-:-:S00]  /*0210*/  NOP ;  /* 0x0000000000007918 */ /* 0x000fc00000000000 */
[----:B------:R-:W-:-:S00]  /*0220*/  NOP ;  /* 0x0000000000007918 */ /* 0x000fc00000000000 */
[----:B------:R-:W-:-:S00]  /*0230*/  NOP ;  /* 0x0000000000007918 */ /* 0x000fc00000000000 */
[----:B------:R-:W-:-:S00]  /*0240*/  NOP ;  /* 0x0000000000007918 */ /* 0x000fc00000000000 */
[----:B------:R-:W-:-:S00]  /*0250*/  NOP ;  /* 0x0000000000007918 */ /* 0x000fc00000000000 */
[----:B------:R-:W-:-:S00]  /*0260*/  NOP ;  /* 0x0000000000007918 */ /* 0x000fc00000000000 */
[----:B------:R-:W-:-:S00]  /*0270*/  NOP ;  /* 0x0000000000007918 */ /* 0x000fc00000000000 */
.L_x_6:


//--------------------- .text._Z22generate_keypairs_pumpP17curandStateXORWOWPhS1_Pii --------------------------
	.section	.text._Z22generate_keypairs_pumpP17curandStateXORWOWPhS1_Pii,"ax",@progbits
	.align	128
        .global         _Z22generate_keypairs_pumpP17curandStateXORWOWPhS1_Pii
        .type           _Z22generate_keypairs_pumpP17curandStateXORWOWPhS1_Pii,@function
        .size           _Z22generate_keypairs_pumpP17curandStateXORWOWPhS1_Pii,(.L_x_7 - _Z22generate_keypairs_pumpP17curandStateXORWOWPhS1_Pii)
        .other          _Z22generate_keypairs_pumpP17curandStateXORWOWPhS1_Pii,@"STO_CUDA_ENTRY STV_DEFAULT"
_Z22generate_keypairs_pumpP17curandStateXORWOWPhS1_Pii:
.text._Z22generate_keypairs_pumpP17curandStateXORWOWPhS1_Pii:
[----:B------:R-:W0:Y:S01]  /*0000*/  LDC R1, c[0x0][0x37c] ;  /* 0x0000df00ff017b82 */ /* 0x000e220000000800 */
[----:B------:R-:W1:Y:S07]  /*0010*/  S2R R61, SR_TID.X ;  /* 0x00000000003d7919 */ /* 0x000e6e0000002100 */
[----:B------:R-:W1:Y:S01]  /*0020*/  S2UR UR8, SR_CTAID.X ;  /* 0x00000000000879c3 */ /* 0x000e620000002500 */
[----:B------:R-:W2:Y:S01]  /*0030*/  LDCU UR4, c[0x0][0x3a0] ;  /* 0x00007400ff0477ac */ /* 0x000ea20008000800 */
[----:B0-----:R-:W-:-:S06]  /*0040*/  VIADD R1, R1, 0xffffffc0 ;  /* 0xffffffc001017836 */ /* 0x001fcc0000000000 */
[----:B------:R-:W1:Y:S02]  /*0050*/  LDC R0, c[0x0][0x360] ;  /* 0x0000d800ff007b82 */ /* 0x000e640000000800 */
[----:B-1----:R-:W-:-:S05]  /*0060*/  IMAD R0, R0, UR8, R61 ;  /* 0x0000000800007c24 */ /* 0x002fca000f8e023d */
[----:B--2---:R-:W-:-:S13]  /*0070*/  ISETP.GE.AND P0, PT, R0, UR4, PT ;  /* 0x0000000400007c0c */ /* 0x004fda000bf06270 */
[----:B------:R-:W-:Y:S05]  /*0080*/  @P0 EXIT ;  /* 0x000000000000094d */ /* 0x000fea0003800000 */
[----:B------:R-:W0:Y:S01]  /*0090*/  LDC R0, c[0x0][0x360] ;  /* 0x0000d800ff007b82 */ /* 0x000e220000000800 */
[----:B------:R-:W1:Y:S01]  /*00a0*/  LDCU.64 UR6, c[0x0][0x358] ;  /* 0x00006b00ff0677ac */ /* 0x000e620008000a00 */
[----:B------:R-:W2:Y:S06]  /*00b0*/  LDCU.64 UR4, c[0x4][0x40] ;  /* 0x01000800ff0477ac */ /* 0x000eac0008000a00 */
[----:B------:R-:W3:Y:S01]  /*00c0*/  LDC.64 R46, c[0x0][0x380] ;  /* 0x0000e000ff2e7b82 */ /* 0x000ee20000000a00 */
[----:B0-----:R-:W-:-:S04]  /*00d0*/  IMAD R61, R0, UR8, R61 ;  /* 0x00000008003d7c24 */ /* 0x001fc8000f8e023d */
[----:B---3--:R-:W-:-:S05]  /*00e0*/  IMAD.WIDE R60, R61, 0x30, R46 ;  /* 0x000000303d3c7825 */ /* 0x008fca00078e022e */
[----:B-1----:R-:W3:Y:S04]  /*00f0*/  LDG.E.64 R52, desc[UR6][R60.64] ;  /* 0x000000063c347981 */ /* 0x002ee8000c1e1b00 */
[----:B------:R-:W4:Y:S04]  /*0100*/  LDG.E.64 R6, desc[UR6][R60.64+0x10] ;  /* 0x000010063c067981 */ /* 0x000f28000c1e1b00 */
[----:B------:R-:W2:Y:S01]  /*0110*/  LDG.E.64 R4, desc[UR6][R60.64+0x8] ;  /* 0x000008063c047981 */ /* 0x000ea2000c1e1b00 */
[----:B---3--:R-:W-:-:S04]  /*0120*/  SHF.R.U32.HI R0, RZ, 0x2, R53 ;  /* 0x00000002ff007819 */ /* 0x008fc80000011635 */
[----:B------:R-:W-:Y:S01]  /*0130*/  LOP3.LUT R0, R0, R53, RZ, 0x3c, !PT ;  /* 0x0000003500007212 */ /* 0x000fe200078e3cff */
[----:B----4-:R-:W-:Y:S01]  /*0140*/  IMAD.SHL.U32 R2, R7, 0x10, RZ ;  /* 0x0000001007027824 */ /* 0x010fe200078e00ff */
[----:B--2---:R-:W-:-:S03]  /*0150*/  SHF.R.U32.HI R9, RZ, 0x2, R4 ;  /* 0x00000002ff097819 */ /* 0x004fc60000011604 */
[----:B------:R-:W-:Y:S01]  /*0160*/  IMAD.SHL.U32 R3, R0, 0x2, RZ ;  /* 0x0000000200037824 */ /* 0x000fe200078e00ff */
[----:B------:R-:W-:-:S04]  /*0170*/  LOP3.LUT R9, R9, R4, RZ, 0x3c, !PT ;  /* 0x0000000409097212 */ /* 0x000fc800078e3cff */
[----:B------:R-:W-:Y:S02]  /*0180*/  LOP3.LUT R3, R7, R2, R3, 0x96, !PT ;  /* 0x0000000207037212 */ /* 0x000fe400078e9603 */
[----:B------:R-:W-:Y:S01]  /*0190*/  SHF.R.U32.HI R4, RZ, 0x2, R5 ;  /* 0x00000002ff047819 */ /* 0x000fe20000011605 */
[----:B------:R-:W-:Y:S01]  /*01a0*/  IMAD.SHL.U32 R2, R9, 0x2, RZ ;  /* 0x0000000209027824 */ /* 0x000fe200078e00ff */
[----:B------:R-:W-:Y:S02]  /*01b0*/  LOP3.LUT R3, R3, R0, RZ, 0x3c, !PT ;  /* 0x0000000003037212 */ /* 0x000fe400078e3cff */
[----:B------:R-:W-:Y:S02]  /*01c0*/  LOP3.LUT R4, R4, R5, RZ, 0x3c, !PT ;  /* 0x0000000504047212 */ /* 0x000fe400078e3cff */
[----:B------:R-:W-:Y:S01]  /*01d0*/  IADD3 R14, PT, PT, R52, 0xc5, R3 ;  /* 0x000000c5340e7810 */ /* 0x000fe20007ffe003 */
[----:B------:R-:W-:-:S05]  /*01e0*/  IMAD.SHL.U32 R0, R3, 0x10, RZ ;  /* 0x0000001003007824 */ /* 0x000fca00078e00ff */
[----:B------:R-:W-:Y:S01]  /*01f0*/  LOP3.LUT R0, R3, R0, R2, 0x96, !PT ;  /* 0x0000000003007212 */ /* 0x000fe200078e9602 */
[----:B------:R-:W-:-:S03]  /*0200*/  IMAD.SHL.U32 R2, R4, 0x2, RZ ;  /* 0x0000000204027824 */ /* 0x000fc600078e00ff */
[----:B------:R-:W-:Y:S02]  /*0210*/  LOP3.LUT R5, R0, R9, RZ, 0x3c, !PT ;  /* 0x0000000900057212 */ /* 0x000fe400078e3cff */
[----:B------:R-:W-:Y:S02]  /*0220*/  SHF.R.U32.HI R9, RZ, 0x2, R6 ;  /* 0x00000002ff097819 */ /* 0x000fe40000011606 */
[----:B------:R-:W-:Y:S01]  /*0230*/  IADD3 R16, PT, PT, R52, 0x8a, R5 ;  /* 0x0000008a34107810 */ /* 0x000fe20007ffe005 */
[----:B------:R-:W-:Y:S01]  /*0240*/  IMAD.SHL.U32 R0, R5, 0x10, RZ ;  /* 0x0000001005007824 */ /* 0x000fe200078e00ff */
[----:B------:R-:W-:Y:S02]  /*0250*/  LOP3.LUT R9, R9, R6, RZ, 0x3c, !PT ;  /* 0x0000000609097212 */ /* 0x000fe400078e3cff */
[----:B------:R-:W-:Y:S02]  /*0260*/  SHF.R.U32.HI R6, RZ, 0x2, R3 ;  /* 0x00000002ff067819 */ /* 0x000fe40000011603 */
[----:B------:R-:W-:Y:S01]  /*0270*/  LOP3.LUT R19, R5, R0, R2, 0x96, !PT ;  /* 0x0000000005137212 */ /* 0x000fe200078e9602 */
[----:B------:R-:W-:Y:S01]  /*0280*/  IMAD.SHL.U32 R2, R9, 0x2, RZ ;  /* 0x0000000209027824 */ /* 0x000fe200078e00ff */
[----:B------:R-:W-:-:S02]  /*0290*/  LOP3.LUT R6, R6, R3, RZ, 0x3c, !PT ;  /* 0x0000000306067212 */ /* 0x000fc400078e3cff */
[----:B------:R-:W-:Y:S02]  /*02a0*/  LOP3.LUT R19, R19, R4, RZ, 0x3c, !PT ;  /* 0x0000000413137212 */ /* 0x000fe400078e3cff */
[----:B------:R-:W-:Y:S02]  /*02b0*/  SHF.R.U32.HI R4, RZ, 0x2, R7 ;  /* 0x00000002ff047819 */ /* 0x000fe40000011607 */
[----:B------:R-:W-:Y:S01]  /*02c0*/  IADD3 R18, PT, PT, R52, 0x4f, R19 ;  /* 0x0000004f34127810 */ /* 0x000fe20007ffe013 */
[----:B------:R-:W-:Y:S01]  /*02d0*/  IMAD.SHL.U32 R0, R19, 0x10, RZ ;  /* 0x0000001013007824 */ /* 0x000fe200078e00ff */
[----:B------:R-:W-:-:S04]  /*02e0*/  LOP3.LUT R4, R4, R7, RZ, 0x3c, !PT ;  /* 0x0000000704047212 */ /* 0x000fc800078e3cff */
[----:B------:R-:W-:Y:S01]  /*02f0*/  LOP3.LUT R0, R19, R0, R2, 0x96, !PT ;  /* 0x0000000013007212 */ /* 0x000fe200078e9602 */
[----:B------:R-:W-:-:S03]  /*0300*/  IMAD.SHL.U32 R2, R4, 0x2, RZ ;  /* 0x0000000204027824 */ /* 0x000fc600078e00ff */
[----:B------:R-:W-:-:S04]  /*0310*/  LOP3.LUT R21, R0, R9, RZ, 0x3c, !PT ;  /* 0x0000000900157212 */ /* 0x000fc800078e3cff */
[----:B------:R-:W-:Y:S01]  /*0320*/  IADD3 R20, PT, PT, R52, 0x14, R21 ;  /* 0x0000001434147810 */ /* 0x000fe20007ffe015 */
[----:B------:R-:W-:-:S05]  /*0330*/  IMAD.SHL.U32 R0, R21, 0x10, RZ ;  /* 0x0000001015007824 */ /* 0x000fca00078e00ff */
[----:B------:R-:W-:Y:S01]  /*0340*/  LOP3.LUT R23, R21, R0, R2, 0x96, !PT ;  /* 0x0000000015177212 */ /* 0x000fe200078e9602 */
[----:B------:R-:W-:-:S03]  /*0350*/  IMAD.SHL.U32 R2, R6, 0x2, RZ ;  /* 0x0000000206027824 */ /* 0x000fc600078e00ff */
[----:B------:R-:W-:Y:S02]  /*0360*/  LOP3.LUT R23, R23, R4, RZ, 0x3c, !PT ;  /* 0x0000000417177212 */ /* 0x000fe400078e3cff */
[----:B------:R-:W-:-:S03]  /*0370*/  SHF.R.U32.HI R4, RZ, 0x2, R5 ;  /* 0x00000002ff047819 */ /* 0x000fc60000011605 */
[----:B------:R-:W-:Y:S01]  /*0380*/  IMAD.SHL.U32 R0, R23, 0x10, RZ ;  /* 0x0000001017007824 */ /* 0x000fe200078e00ff */
[----:B------:R-:W-:-:S04]  /*0390*/  LOP3.LUT R4, R4, R5, RZ, 0x3c, !PT ;  /* 0x0000000504047212 */ /* 0x000fc800078e3cff */
        /* <DEDUP_REMOVED lines=97> */
[----:B------:R-:W-:Y:S01]  /*09b0*/  IMAD.SHL.U32 R0, R4, 0x2, RZ ;  /* 0x0000000204007824 */ /* 0x000fe200078e00ff */
[----:B------:R-:W-:Y:S02]  /*09c0*/  SHF.R.U32.HI R2, RZ, 0x2, R65 ;  /* 0x00000002ff027819 */ /* 0x000fe40000011641 */
[----:B------:R-:W-:Y:S02]  /*09d0*/  LOP3.LUT R48, R7, R6, RZ, 0x3c, !PT ;  /* 0x0000000607307212 */ /* 0x000fe400078e3cff */
[----:B------:R-:W-:Y:S02]  /*09e0*/  LOP3.LUT R2, R2, R65, RZ, 0x3c, !PT ;  /* 0x0000004102027212 */ /* 0x000fe400078e3cff */
[----:B------:R-:W-:Y:S01]  /*09f0*/  SHF.R.U32.HI R6, RZ, 0x2, R9 ;  /* 0x00000002ff067819 */ /* 0x000fe20000011609 */
[----:B------:R-:W-:Y:S01]  /*0a00*/  IMAD.SHL.U32 R7, R48, 0x10, RZ ;  /* 0x0000001030077824 */ /* 0x000fe200078e00ff */
[----:B------:R-:W-:-:S02]  /*0a10*/  SHF.R.U32.HI R11, RZ, 0x2, R48 ;  /* 0x00000002ff0b7819 */ /* 0x000fc40000011630 */
[----:B------:R-:W-:Y:S02]  /*0a20*/  LOP3.LUT R6, R6, R9, RZ, 0x3c, !PT ;  /* 0x0000000906067212 */ /* 0x000fe400078e3cff */
[----:B------:R-:W-:Y:S02]  /*0a30*/  LOP3.LUT R7, R48, R7, R0, 0x96, !PT ;  /* 0x0000000730077212 */ /* 0x000fe400078e9600 */
[----:B------:R-:W-:Y:S02]  /*0a40*/  LOP3.LUT R11, R11, R48, RZ, 0x3c, !PT ;  /* 0x000000300b0b7212 */ /* 0x000fe400078e3cff */
[----:B------:R-:W-:Y:S01]  /*0a50*/  LOP3.LUT R75, R7, R4, RZ, 0x3c, !PT ;  /* 0x00000004074b7212 */ /* 0x000fe200078e3cff */
[----:B------:R-:W-:-:S04]  /*0a60*/  IMAD.SHL.U32 R4, R2, 0x2, RZ ;  /* 0x0000000202047824 */ /* 0x000fc800078e00ff */
[----:B------:R-:W-:-:S05]  /*0a70*/  IMAD.SHL.U32 R0, R75, 0x10, RZ ;  /* 0x000000104b007824 */ /* 0x000fca00078e00ff */
[----:B------:R-:W-:Y:S02]  /*0a80*/  LOP3.LUT R77, R75, R0, R4, 0x96, !PT ;  /* 0x000000004b4d7212 */ /* 0x000fe400078e9604 */
[----:B------:R-:W-:Y:S02]  /*0a90*/  SHF.R.U32.HI R4, RZ, 0x2, R71 ;  /* 0x00000002ff047819 */ /* 0x000fe40000011647 */
[----:B------:R-:W-:Y:S01]  /*0aa0*/  LOP3.LUT R77, R77, R2, RZ, 0x3c, !PT ;  /* 0x000000024d4d7212 */ /* 0x000fe200078e3cff */
[----:B------:R-:W-:Y:S01]  /*0ab0*/  IMAD.SHL.U32 R2, R6, 0x2, RZ ;  /* 0x0000000206027824 */ /* 0x000fe200078e00ff */
[----:B------:R-:W-:-:S03]  /*0ac0*/  LOP3.LUT R4, R4, R71, RZ, 0x3c, !PT ;  /* 0x0000004704047212 */ /* 0x000fc600078e3cff */
        /* <DEDUP_REMOVED lines=15> */
[----:B------:R-:W-:-:S05]  /*0bc0*/  LOP3.LUT R53, R0, R11, RZ, 0x3c, !PT ;  /* 0x0000000b00357212 */ /* 0x000fca00078e3cff */
        /* <DEDUP_REMOVED lines=31> */
[----:B------:R-:W-:Y:S02]  /*0dc0*/  LOP3.LUT R15, R63, R0, R2, 0x96, !PT ;  /* 0x000000003f0f7212 */ /* 0x000fe400078e9602 */
[----:B------:R-:W-:Y:S02]  /*0dd0*/  SHF.R.U32.HI R0, RZ, 0x2, R49 ;  /* 0x00000002ff007819 */ /* 0x000fe40000011631 */
[----:B------:R-:W-:Y:S02]  /*0de0*/  LOP3.LUT R17, R15, R6, RZ, 0x3c, !PT ;  /* 0x000000060f117212 */ /* 0x000fe400078e3cff */
[----:B------:R-:W-:Y:S02]  /*0df0*/  LOP3.LUT R0, R0, R49, RZ, 0x3c, !PT ;  /* 0x0000003100007212 */ /* 0x000fe400078e3cff */
[----:B------:R-:W-:Y:S01]  /*0e00*/  IADD3 R15, PT, PT, R52, 0x65, R17 ;  /* 0x00000065340f7810 */ /* 0x000fe20007ffe011 */
[----:B------:R-:W-:Y:S01]  /*0e10*/  IMAD.SHL.U32 R2, R17, 0x10, RZ ;  /* 0x0000001011027824 */ /* 0x000fe200078e00ff */
[----:B------:R-:W-:Y:S01]  /*0e20*/  SHF.R.U32.HI R6, RZ, 0x2, R11 ;  /* 0x00000002ff067819 */ /* 0x000fe2000001160b */
[----:B------:R-:W-:Y:S01]  /*0e30*/  IMAD.SHL.U32 R3, R0, 0x2, RZ ;  /* 0x0000000200037824 */ /* 0x000fe200078e00ff */
[----:B------:R-:W-:-:S02]  /*0e40*/  LOP3.LUT R15, R15, R14, RZ, 0x3c, !PT ;  /* 0x0000000e0f0f7212 */ /* 0x000fc400078e3cff */
[----:B------:R-:W-:Y:S02]  /*0e50*/  LOP3.LUT R6, R6, R11, RZ, 0x3c, !PT ;  /* 0x0000000b06067212 */ /* 0x000fe400078e3cff */
[----:B------:R-:W-:Y:S02]  /*0e60*/  LOP3.LUT R3, R17, R2, R3, 0x96, !PT ;  /* 0x0000000211037212 */ /* 0x000fe400078e9603 */
[----:B------:R-:W-:Y:S02]  /*0e70*/  LOP3.LUT R2, R15, 0xfe, RZ, 0xc0, !PT ;  /* 0x000000fe0f027812 */ /* 0x000fe400078ec0ff */
[----:B------:R-:W-:Y:S02]  /*0e80*/  LOP3.LUT R57, R3, R0, RZ, 0x3c, !PT ;  /* 0x0000000003397212 */ /* 0x000fe400078e3cff */
[----:B------:R-:W-:Y:S01]  /*0e90*/  SHF.R.U32.HI R3, RZ, 0x1, R2 ;  /* 0x00000001ff037819 */ /* 0x000fe20000011602 */
[----:B------:R-:W-:Y:S02]  /*0ea0*/  IMAD.SHL.U32 R2, R4, 0x2, RZ ;  /* 0x0000000204027824 */ /* 0x000fe400078e00ff */
[----:B------:R-:W-:Y:S01]  /*0eb0*/  IMAD.SHL.U32 R0, R57, 0x10, RZ ;  /* 0x0000001039007824 */ /* 0x000fe200078e00ff */
[----:B------:R-:W-:-:S04]  /*0ec0*/  PRMT R8, R3, 0x9910, RZ ;  /* 0x0000991003087816 */ /* 0x000fc800000000ff */
[----:B------:R-:W-:Y:S01]  /*0ed0*/  LOP3.LUT R3, R57, R0, R2, 0x96, !PT ;  /* 0x0000000039037212 */ /* 0x000fe200078e9602 */
[----:B------:R-:W-:Y:S02]  /*0ee0*/  IMAD.SHL.U32 R2, R6, 0x2, RZ ;  /* 0x0000000206027824 */ /* 0x000fe400078e00ff */
[----:B------:R-:W-:Y:S01]  /*0ef0*/  IMAD R8, R8, 0x47, RZ ;  /* 0x0000004708087824 */ /* 0x000fe200078e02ff */
[----:B------:R-:W-:Y:S02]  /*0f00*/  LOP3.LUT R67, R3, R4, RZ, 0x3c, !PT ;  /* 0x0000000403437212 */ /* 0x000fe400078e3cff */
[----:B------:R-:W-:Y:S02]  /*0f10*/  SHF.R.U32.HI R4, RZ, 0x2, R63 ;  /* 0x00000002ff047819 */ /* 0x000fe4000001163f */
[----:B------:R-:W-:Y:S01]  /*0f20*/  LOP3.LUT R8, R8, 0xffff, RZ, 0xc0, !PT ;  /* 0x0000ffff08087812 */ /* 0x000fe200078ec0ff */
[----:B------:R-:W-:Y:S01]  /*0f30*/  IMAD.SHL.U32 R0, R67, 0x10, RZ ;  /* 0x0000001043007824 */ /* 0x000fe200078e00ff */
[----:B------:R-:W-:-:S02]  /*0f40*/  LOP3.LUT R4, R4, R63, RZ, 0x3c, !PT ;  /* 0x0000003f04047212 */ /* 0x000fc400078e3cff */
[----:B------:R-:W-:Y:S02]  /*0f50*/  IADD3 R19, PT, PT, R52, 0xef, R67 ;  /* 0x000000ef34137810 */ /* 0x000fe40007ffe043 */
[----:B------:R-:W-:Y:S01]  /*0f60*/  LOP3.LUT R3, R67, R0, R2, 0x96, !PT ;  /* 0x0000000043037212 */ /* 0x000fe200078e9602 */
[----:B------:R-:W-:Y:S01]  /*0f70*/  IMAD.SHL.U32 R2, R4, 0x2, RZ ;  /* 0x0000000204027824 */ /* 0x000fe200078e00ff */
[----:B------:R-:W-:Y:S02]  /*0f80*/  LOP3.LUT R19, R19, R18, RZ, 0x3c, !PT ;  /* 0x0000001213137212 */ /* 0x000fe400078e3cff */
[----:B------:R-:W-:Y:S02]  /*0f90*/  LOP3.LUT R3, R3, R6, RZ, 0x3c, !PT ;  /* 0x0000000603037212 */ /* 0x000fe400078e3cff */
[----:B------:R-:W-:Y:S02]  /*0fa0*/  SHF.R.U32.HI R6, RZ, 0xb, R8 ;  /* 0x0000000bff067819 */ /* 0x000fe40000011608 */
[----:B------:R-:W-:Y:S01]  /*0fb0*/  IADD3 R21, PT, PT, R52, 0xb4, R3 ;  /* 0x000000b434157810 */ /* 0x000fe20007ffe003 */
[----:B------:R-:W-:Y:S01]  /*0fc0*/  IMAD.SHL.U32 R0, R3, 0x10, RZ ;  /* 0x0000001003007824 */ /* 0x000fe200078e00ff */
[----:B------:R-:W-:-:S02]  /*0fd0*/  PRMT R8, R6, 0x9910, RZ ;  /* 0x0000991006087816 */ /* 0x000fc400000000ff */
[----:B------:R-:W-:Y:S02]  /*0fe0*/  SHF.R.U32.HI R6, RZ, 0x2, R17 ;  /* 0x00000002ff067819 */ /* 0x000fe40000011611 */
[----:B------:R-:W-:Y:S01]  /*0ff0*/  LOP3.LUT R31, R3, R0, R2, 0x96, !PT ;  /* 0x00000000031f7212 */ /* 0x000fe200078e9602 */
[----:B------:R-:W-:Y:S01]  /*1000*/  IMAD.MOV.U32 R2, RZ, RZ, R8 ;  /* 0x000000ffff027224 */ /* 0x000fe200078e0008 */
[--C-:B------:R-:W-:Y:S02]  /*1010*/  SHF.R.U32.HI R0, RZ, 0x2, R57.reuse ;  /* 0x00000002ff007819 */ /* 0x100fe40000011639 */
[----:B------:R-:W-:Y:S01]  /*1020*/  LOP3.LUT R6, R6, R17, RZ, 0x3c, !PT ;  /* 0x0000001106067212 */ /* 0x000fe200078e3cff */
[----:B------:R-:W-:Y:S01]  /*1030*/  IMAD R2, R2, 0x3a, RZ ;  /* 0x0000003a02027824 */ /* 0x000fe200078e02ff */
[----:B------:R-:W-:Y:S02]  /*1040*/  LOP3.LUT R69, R0, R57, RZ, 0x3c, !PT ;  /* 0x0000003900457212 */ /* 0x000fe400078e3cff */
[----:B------:R-:W-:Y:S01]  /*1050*/  LOP3.LUT R0, R15, 0xfe, RZ, 0xc0, !PT ;  /* 0x000000fe0f007812 */ /* 0x000fe200078ec0ff */
[----:B------:R-:W-:Y:S01]  /*1060*/  IMAD.MOV R8, RZ, RZ, -R2 ;  /* 0x000000ffff087224 */ /* 0x000fe200078e0a02 */
[----:B------:R-:W-:Y:S01]  /*1070*/  LOP3.LUT R31, R31, R4, RZ, 0x3c, !PT ;  /* 0x000000041f1f7212 */ /* 0x000fe200078e3cff */
[----:B------:R-:W-:Y:S01]  /*1080*/  IMAD.SHL.U32 R2, R6, 0x2, RZ ;  /* 0x0000000206027824 */ /* 0x000fe200078e00ff */
[----:B------:R-:W-:-:S02]  /*1090*/  IADD3 R17, PT, PT, R52, 0x2a, R57 ;  /* 0x0000002a34117810 */ /* 0x000fc40007ffe039 */
[----:B------:R-:W-:Y:S01]  /*10a0*/  SHF.R.U32.HI R5, RZ, 0x1, R0 ;  /* 0x00000001ff057819 */ /* 0x000fe20000011600 */
[----:B------:R-:W-:Y:S01]  /*10b0*/  IMAD.SHL.U32 R0, R31, 0x10, RZ ;  /* 0x000000101f007824 */ /* 0x000fe200078e00ff */
[----:B------:R-:W-:Y:S02]  /*10c0*/  LOP3.LUT R17, R17, R16, RZ, 0x3c, !PT ;  /* 0x0000001011117212 */ /* 0x000fe400078e3cff */
[----:B------:R-:W-:Y:S02]  /*10d0*/  PRMT R10, R5, 0x9910, RZ ;  /* 0x00009910050a7816 */ /* 0x000fe400000000ff */
[----:B------:R-:W-:Y:S02]  /*10e0*/  LOP3.LUT R4, R17, 0xfe, RZ, 0xc0, !PT ;  /* 0x000000fe11047812 */ /* 0x000fe400078ec0ff */
[----:B------:R-:W-:Y:S02]  /*10f0*/  PRMT R8, R8, 0x7710, RZ ;  /* 0x0000771008087816 */ /* 0x000fe400000000ff */
[----:B------:R-:W-:Y:S01]  /*1100*/  LOP3.LUT R5, R31, R0, R2, 0x96, !PT ;  /* 0x000000001f057212 */ /* 0x000fe200078e9602 */
[----:B------:R-:W-:Y:S01]  /*1110*/  IMAD.MOV.U32 R2, RZ, RZ, R10 ;  /* 0x000000ffff027224 */ /* 0x000fe200078e000a */
[----:B------:R-:W-:Y:S01]  /*1120*/  SHF.R.U32.HI R4, RZ, 0x1, R4 ;  /* 0x00000001ff047819 */ /* 0x000fe20000011604 */
[----:B------:R-:W-:Y:S01]  /*1130*/  IMAD.IADD R8, R15, 0x1, R8 ;  /* 0x000000010f087824 */ /* 0x000fe200078e0208 */
[----:B------:R-:W-:Y:S01]  /*1140*/  SHF.R.U32.HI R0, RZ, 0x2, R67 ;  /* 0x00000002ff007819 */ /* 0x000fe20000011643 */
[----:B------:R-:W-:Y:S01]  /*1150*/  IMAD R2, R2, 0x47, RZ ;  /* 0x0000004702027824 */ /* 0x000fe200078e02ff */
[----:B------:R-:W-:-:S02]  /*1160*/  PRMT R4, R4, 0x9910, RZ ;  /* 0x0000991004047816 */ /* 0x000fc400000000ff */
[----:B------:R-:W-:Y:S02]  /*1170*/  LOP3.LUT R8, R8, 0xff, RZ, 0xc0, !PT ;  /* 0x000000ff08087812 */ /* 0x000fe400078ec0ff */
[----:B------:R-:W-:Y:S01]  /*1180*/  LOP3.LUT R57, R0, R67, RZ, 0x3c, !PT ;  /* 0x0000004300397212 */ /* 0x000fe200078e3cff */
[----:B------:R-:W-:Y:S01]  /*1190*/  IMAD R4, R4, 0x47, RZ ;  /* 0x0000004704047824 */ /* 0x000fe200078e02ff */
[----:B------:R-:W-:Y:S01]  /*11a0*/  LOP3.LUT R0, R2, 0xffff, RZ, 0xc0, !PT ;  /* 0x0000ffff02007812 */ /* 0x000fe200078ec0ff */
[----:B------:R-:W-:Y:S01]  /*11b0*/  IMAD.SHL.U32 R2, R69, 0x2, RZ ;  /* 0x0000000245027824 */ /* 0x000fe200078e00ff */
[----:B------:R-:W-:Y:S02]  /*11c0*/  LOP3.LUT R5, R5, R6, RZ, 0x3c, !PT ;  /* 0x0000000605057212 */ /* 0x000fe400078e3cff */
[----:B------:R-:W-:Y:S02]  /*11d0*/  IADD3 RZ, P0, PT, R8, UR4, RZ ;  /* 0x0000000408ff7c10 */ /* 0x000fe4000ff1e0ff */
[----:B------:R-:W-:Y:S01]  /*11e0*/  SHF.R.U32.HI R8, RZ, 0xb, R0 ;  /* 0x0000000bff087819 */ /* 0x000fe20000011600 */
[----:B------:R-:W-:Y:S01]  /*11f0*/  IMAD.SHL.U32 R0, R5, 0x10, RZ ;  /* 0x0000001005007824 */ /* 0x000fe200078e00ff */
[----:B------:R-:W-:-:S02]  /*1200*/  LOP3.LUT R6, R4, 0xffff, RZ, 0xc0, !PT ;  /* 0x0000ffff04067812 */ /* 0x000fc400078ec0ff */
[----:B------:R-:W-:Y:S02]  /*1210*/  LOP3.LUT R4, R19, 0xfe, RZ, 0xc0, !PT ;  /* 0x000000fe13047812 */ /* 0x000fe400078ec0ff */
[----:B------:R-:W-:Y:S02]  /*1220*/  PRMT R8, R8, 0x9910, RZ ;  /* 0x0000991008087816 */ /* 0x000fe400000000ff */
[----:B------:R-:W-:Y:S02]  /*1230*/  LOP3.LUT R0, R5, R0, R2, 0x96, !PT ;  /* 0x0000000005007212 */ /* 0x000fe400078e9602 */
[----:B------:R-:W-:Y:S02]  /*1240*/  SHF.R.U32.HI R4, RZ, 0x1, R4 ;  /* 0x00000001ff047819 */ /* 0x000fe40000011604 */
[----:B------:R-:W-:Y:S01]  /*1250*/  SHF.R.U32.HI R2, RZ, 0xb, R6 ;  /* 0x0000000bff027819 */ /* 0x000fe20000011606 */
[----:B------:R-:W-:Y:S01]  /*1260*/  IMAD.MOV.U32 R6, RZ, RZ, R8 ;  /* 0x000000ffff067224 */ /* 0x000fe200078e0008 */
[----:B------:R-:W-:-:S02]  /*1270*/  PRMT R4, R4, 0x9910, RZ ;  /* 0x0000991004047816 */ /* 0x000fc400000000ff */
[----:B------:R-:W-:Y:S01]  /*1280*/  PRMT R2, R2, 0x9910, RZ ;  /* 0x0000991002027816 */ /* 0x000fe200000000ff */
[----:B------:R-:W-:Y:S01]  /*1290*/  IMAD R8, R6, 0x3a, RZ ;  /* 0x0000003a06087824 */ /* 0x000fe200078e02ff */
[----:B------:R-:W-:Y:S01]  /*12a0*/  LOP3.LUT R69, R0, R69, RZ, 0x3c, !PT ;  /* 0x0000004500457212 */ /* 0x000fe200078e3cff */
[----:B------:R-:W-:Y:S01]  /*12b0*/  IMAD.MOV.U32 R6, RZ, RZ, R4 ;  /* 0x000000ffff067224 */ /* 0x000fe200078e0004 */
[----:B------:R-:W-:Y:S01]  /*12c0*/  SHF.R.U32.HI R0, RZ, 0x2, R3 ;  /* 0x00000002ff007819 */ /* 0x000fe20000011603 */
[----:B------:R-:W-:Y:S01]  /*12d0*/  IMAD.MOV R8, RZ, RZ, -R8 ;  /* 0x000000ffff087224 */ /* 0x000fe200078e0a08 */
[----:B------:R-:W-:Y:S01]  /*12e0*/  LOP3.LUT R21, R21, R20, RZ, 0x3c, !PT ;  /* 0x0000001415157212 */ /* 0x000fe200078e3cff */
[----:B------:R-:W-:Y:S01]  /*12f0*/  IMAD R6, R6, 0x47, RZ ;  /* 0x0000004706067824 */ /* 0x000fe200078e02ff */
[----:B------:R-:W-:Y:S01]  /*1300*/  LOP3.LUT R67, R0, R3, RZ, 0x3c, !PT ;  /* 0x0000000300437212 */ /* 0x000fe200078e3cff */
[----:B------:R-:W-:Y:S01]  /*1310*/  IMAD R2, R2, 0x3a, RZ ;  /* 0x0000003a02027824 */ /* 0x000fe200078e02ff */
[----:B------:R-:W-:Y:S01]  /*1320*/  PRMT R8, R8, 0x7710, RZ ;  /* 0x0000771008087816 */ /* 0x000fe200000000ff */
[----:B------:R-:W-:Y:S01]  /*1330*/  IMAD.SHL.U32 R4, R57, 0x2, RZ ;  /* 0x0000000239047824 */ /* 0x000fe200078e00ff */
[----:B------:R-:W-:Y:S01]  /*1340*/  LOP3.LUT R0, R6, 0xffff, RZ, 0xc0, !PT ;  /* 0x0000ffff06007812 */ /* 0x000fe200078ec0ff */
[----:B------:R-:W-:Y:S01]  /*1350*/  IMAD.MOV R2, RZ, RZ, -R2 ;  /* 0x000000ffff027224 */ /* 0x000fe200078e0a02 */
[----:B------:R-:W-:Y:S01]  /*1360*/  LOP3.LUT R6, R21, 0xfe, RZ, 0xc0, !PT ;  /* 0x000000fe15067812 */ /* 0x000fe200078ec0ff */
[----:B------:R-:W-:Y:S01]  /*1370*/  IMAD.IADD R8, R15, 0x1, R8 ;  /* 0x000000010f087824 */ /* 0x000fe200078e0208 */
[----:B------:R-:W-:-:S02]  /*1380*/  SHF.R.U32.HI R0, RZ, 0xb, R0 ;  /* 0x0000000bff007819 */ /* 0x000fc40000011600 */
[----:B------:R-:W-:Y:S02]  /*1390*/  PRMT R2, R2, 0x7710, RZ ;  /* 0x0000771002027816 */ /* 0x000fe400000000ff */
[----:B------:R-:W-:Y:S02]  /*13a0*/  LOP3.LUT R8, R8, 0xff, RZ, 0xc0, !PT ;  /* 0x000000ff08087812 */ /* 0x000fe400078ec0ff */
[----:B------:R-:W-:Y:S01]  /*13b0*/  PRMT R10, R0, 0x9910, RZ ;  /* 0x00009910000a7816 */ /* 0x000fe200000000ff */
[----:B------:R-:W-:Y:S01]  /*13c0*/  IMAD.IADD R3, R17, 0x1, R2 ;  /* 0x0000000111037824 */ /* 0x000fe200078e0202 */
[----:B------:R-:W-:Y:S01]  /*13d0*/  SHF.R.U32.HI R6, RZ, 0x1, R6 ;  /* 0x00000001ff067819 */ /* 0x000fe20000011606 */
[----:B------:R-:W-:Y:S02]  /*13e0*/  IMAD.SHL.U32 R0, R69, 0x10, RZ ;  /* 0x0000001045007824 */ /* 0x000fe400078e00ff */
[----:B------:R-:W-:Y:S01]  /*13f0*/  VIADD R2, R8, UR4 ;  /* 0x0000000408027c36 */ /* 0x000fe20008000000 */
[----:B------:R-:W-:Y:S01]  /*1400*/  LOP3.LUT R92, R3, 0xff, RZ, 0xc0, !PT ;  /* 0x000000ff035c7812 */ /* 0x000fe200078ec0ff */
[----:B------:R-:W-:Y:S01]  /*1410*/  IMAD.MOV.U32 R8, RZ, RZ, R10 ;  /* 0x000000ffff087224 */ /* 0x000fe200078e000a */
[----:B------:R-:W-:Y:S01]  /*1420*/  LOP3.LUT R0, R69, R0, R4, 0x96, !PT ;  /* 0x0000000045007212 */ /* 0x000fe200078e9604 */
[----:B------:R-:W-:Y:S01]  /*1430*/  IMAD.X R3, RZ, RZ, UR5, P0 ;  /* 0x00000005ff037e24 */ /* 0x000fe200080e06ff */
[----:B------:R-:W-:Y:S01]  /*1440*/  PRMT R10, R6, 0x9910, RZ ;  /* 0x00009910060a7816 */ /* 0x000fe200000000ff */
[----:B------:R-:W-:Y:S01]  /*1450*/  IMAD R4, R8, 0x3a, RZ ;  /* 0x0000003a08047824 */ /* 0x000fe200078e02ff */
[----:B------:R-:W-:-:S02]  /*1460*/  LOP3.LUT R57, R0, R57, RZ, 0x3c, !PT ;  /* 0x0000003900397212 */ /* 0x000fc400078e3cff */
[----:B------:R0:W2:Y:S01]  /*1470*/  LDG.E.U8.CONSTANT R80, desc[UR6][R2.64] ;  /* 0x0000000602507981 */ /* 0x0000a2000c1e9100 */
[----:B------:R-:W-:Y:S01]  /*1480*/  IMAD.MOV R4, RZ, RZ, -R4 ;  /* 0x000000ffff047224 */ /* 0x000fe200078e0a04 */
[----:B------:R-:W-:Y:S01]  /*1490*/  IADD3 R92, P0, PT, R92, UR4, RZ ;  /* 0x000000045c5c7c10 */ /* 0x000fe2000ff1e0ff */
[----:B------:R-:W-:-:S03]  /*14a0*/  IMAD.SHL.U32 R0, R57, 0x10, RZ ;  /* 0x0000001039007824 */ /* 0x000fc600078e00ff */
[----:B------:R-:W-:Y:S01]  /*14b0*/  PRMT R8, R4, 0x7710, RZ ;  /* 0x0000771004087816 */ /* 0x000fe200000000ff */
[----:B------:R-:W-:Y:S01]  /*14c0*/  IMAD.SHL.U32 R4, R67, 0x2, RZ ;  /* 0x0000000243047824 */ /* 0x000fe200078e00ff */
[----:B------:R-:W-:Y:S01]  /*14d0*/  SHF.R.U32.HI R6, RZ, 0x2, R31 ;  /* 0x00000002ff067819 */ /* 0x000fe2000001161f */
[----:B------:R-:W-:Y:S02]  /*14e0*/  IMAD.X R93, RZ, RZ, UR5, P0 ;  /* 0x00000005ff5d7e24 */ /* 0x000fe400080e06ff */
[----:B0-----:R-:W-:Y:S02]  /*14f0*/  IMAD R2, R10, 0x47, RZ ;  /* 0x000000470a027824 */ /* 0x001fe400078e02ff */
[----:B------:R-:W-:Y:S01]  /*1500*/  IMAD.IADD R8, R19, 0x1, R8 ;  /* 0x0000000113087824 */ /* 0x000fe200078e0208 */
[----:B------:R-:W-:Y:S01]  /*1510*/  LOP3.LUT R0, R57, R0, R4, 0x96, !PT ;  /* 0x0000000039007212 */ /* 0x000fe200078e9604 */
[----:B------:R-:W2:Y:S01]  /*1520*/  LDG.E.U8.CONSTANT R92, desc[UR6][R92.64] ;  /* 0x000000065c5c7981 */ /* 0x000ea2000c1e9100 */
[----:B------:R-:W-:-:S02]  /*1530*/  LOP3.LUT R3, R2, 0xffff, RZ, 0xc0, !PT ;  /* 0x0000ffff02037812 */ /* 0x000fc400078ec0ff */
[----:B------:R-:W-:Y:S02]  /*1540*/  LOP3.LUT R8, R8, 0xff, RZ, 0xc0, !PT ;  /* 0x000000ff08087812 */ /* 0x000fe400078ec0ff */
[----:B------:R-:W-:Y:S02]  /*1550*/  LOP3.LUT R67, R0, R67, RZ, 0x3c, !PT ;  /* 0x0000004300437212 */ /* 0x000fe400078e3cff */
[----:B------:R-:W-:Y:S02]  /*1560*/  SHF.R.U32.HI R0, RZ, 0xb, R3 ;  /* 0x0000000bff007819 */ /* 0x000fe40000011603 */
[----:B------:R-:W-:Y:S02]  /*1570*/  LOP3.LUT R6, R6, R31, RZ, 0x3c, !PT ;  /* 0x0000001f06067212 */ /* 0x000fe400078e3cff */
[----:B------:R-:W-:Y:S02]  /*1580*/  IADD3 R2, P0, PT, R8, UR4, RZ ;  /* 0x0000000408027c10 */ /* 0x000fe4000ff1e0ff */
[----:B------:R-:W-:-:S02]  /*1590*/  IADD3 R22, PT, PT, R52, 0xd9, R23 ;  /* 0x000000d934167810 */ /* 0x000fc40007ffe017 */
[----:B------:R-:W-:Y:S02]  /*15a0*/  PRMT R10, R0, 0x9910, RZ ;  /* 0x00009910000a7816 */ /* 0x000fe400000000ff */
[----:B------:R-:W-:Y:S01]  /*15b0*/  IADD3 R23, PT, PT, R52, 0x79, R31 ;  /* 0x0000007934177810 */ /* 0x000fe20007ffe01f */
[----:B------:R-:W-:Y:S02]  /*15c0*/  IMAD.X R3, RZ, RZ, UR5, P0 ;  /* 0x00000005ff037e24 */ /* 0x000fe400080e06ff */
[----:B------:R-:W-:Y:S02]  /*15d0*/  IMAD.SHL.U32 R8, R6, 0x2, RZ ;  /* 0x0000000206087824 */ /* 0x000fe400078e00ff */
[----:B------:R-:W-:Y:S01]  /*15e0*/  IMAD.SHL.U32 R4, R67, 0x10, RZ ;  /* 0x0000001043047824 */ /* 0x000fe200078e00ff */
[----:B------:R-:W-:Y:S01]  /*15f0*/  LOP3.LUT R23, R23, R22, RZ, 0x3c, !PT ;  /* 0x0000001617177212 */ /* 0x000fe200078e3cff */
[----:B------:R-:W-:Y:S01]  /*1600*/  IMAD R10, R10, 0x3a, RZ ;  /* 0x0000003a0a0a7824 */ /* 0x000fe200078e02ff */
[C---:B------:R-:W-:Y:S01]  /*1610*/  IADD3 R24, PT, PT, R52.reuse, 0x9e, R25 ;  /* 0x0000009e34187810 */ /* 0x040fe20007ffe019 */
[----:B------:R0:W3:Y:S01]  /*1620*/  LDG.E.U8.CONSTANT R0, desc[UR6][R2.64] ;  /* 0x0000000602007981 */ /* 0x0000e2000c1e9100 */
[----:B------:R-:W-:-:S02]  /*1630*/  IADD3 R25, PT, PT, R52, 0x3e, R5 ;  /* 0x0000003e34197810 */ /* 0x000fc40007ffe005 */
[----:B------:R-:W-:Y:S02]  /*1640*/  LOP3.LUT R79, R67, R4, R8, 0x96, !PT ;  /* 0x00000004434f7212 */ /* 0x000fe400078e9608 */
[----:B------:R-:W-:Y:S02]  /*1650*/  LOP3.LUT R8, R23, 0xfe, RZ, 0xc0, !PT ;  /* 0x000000fe17087812 */ /* 0x000fe400078ec0ff */
[----:B------:R-:W-:Y:S01]  /*1660*/  SHF.R.U32.HI R4, RZ, 0x2, R5 ;  /* 0x00000002ff047819 */ /* 0x000fe20000011605 */
[----:B0-----:R-:W-:Y:S01]  /*1670*/  IMAD.MOV R2, RZ, RZ, -R10 ;  /* 0x000000ffff027224 */ /* 0x001fe200078e0a0a */
[----:B------:R-:W-:Y:S02]  /*1680*/  LOP3.LUT R25, R25, R24, RZ, 0x3c, !PT ;  /* 0x0000001819197212 */ /* 0x000fe400078e3cff */
[----:B------:R-:W-:Y:S02]  /*1690*/  SHF.R.U32.HI R8, RZ, 0x1, R8 ;  /* 0x00000001ff087819 */ /* 0x000fe40000011608 */
[----:B------:R-:W-:-:S02]  /*16a0*/  LOP3.LUT R83, R4, R5, RZ, 0x3c, !PT ;  /* 0x0000000504537212 */ /* 0x000fc400078e3cff */
[----:B------:R-:W-:Y:S02]  /*16b0*/  PRMT R2, R2, 0x7710, RZ ;  /* 0x0000771002027816 */ /* 0x000fe400000000ff */
[----:B------:R-:W-:Y:S02]  /*16c0*/  LOP3.LUT R4, R25, 0xfe, RZ, 0xc0, !PT ;  /* 0x000000fe19047812 */ /* 0x000fe400078ec0ff */
[----:B------:R-:W-:Y:S01]  /*16d0*/  PRMT R8, R8, 0x9910, RZ ;  /* 0x0000991008087816 */ /* 0x000fe200000000ff */
[----:B------:R-:W-:Y:S01]  /*16e0*/  IMAD.IADD R5, R21, 0x1, R2 ;  /* 0x0000000115057824 */ /* 0x000fe200078e0202 */
[----:B------:R-:W-:Y:S02]  /*16f0*/  SHF.R.U32.HI R4, RZ, 0x1, R4 ;  /* 0x00000001ff047819 */ /* 0x000fe40000011604 */
[----:B------:R-:W-:Y:S02]  /*1700*/  LOP3.LUT R79, R79, R6, RZ, 0x3c, !PT ;  /* 0x000000064f4f7212 */ /* 0x000fe400078e3cff */
[----:B------:R-:W-:Y:S01]  /*1710*/  SHF.R.U32.HI R2, RZ, 0x2, R69 ;  /* 0x00000002ff027819 */ /* 0x000fe20000011645 */
[----:B------:R-:W-:Y:S01]  /*1720*/  IMAD R8, R8, 0x47, RZ ;  /* 0x0000004708087824 */ /* 0x000fe200078e02ff */
[----:B------:R-:W-:Y:S01]  /*1730*/  PRMT R10, R4, 0x9910, RZ ;  /* 0x00009910040a7816 */ /* 0x000fe200000000ff */
[----:B------:R-:W-:Y:S01]  /*1740*/  IMAD.SHL.U32 R3, R83, 0x2, RZ ;  /* 0x0000000253037824 */ /* 0x000fe200078e00ff */
[----:B------:R-:W-:Y:S01]  /*1750*/  LOP3.LUT R6, R2, R69, RZ, 0x3c, !PT ;  /* 0x0000004502067212 */ /* 0x000fe200078e3cff */
[----:B------:R-:W-:Y:S01]  /*1760*/  IMAD.SHL.U32 R2, R79, 0x10, RZ ;  /* 0x000000104f027824 */ /* 0x000fe200078e00ff */
[----:B------:R-:W-:-:S02]  /*1770*/  IADD3 R26, PT, PT, R52, 0x63, R27 ;  /* 0x00000063341a7810 */ /* 0x000fc40007ffe01b */
[----:B------:R-:W-:Y:S01]  /*1780*/  LOP3.LUT R5, R5, 0xff, RZ, 0xc0, !PT ;  /* 0x000000ff05057812 */ /* 0x000fe200078ec0ff */
[----:B------:R-:W-:Y:S01]  /*1790*/  IMAD R10, R10, 0x47, RZ ;  /* 0x000000470a0a7824 */ /* 0x000fe200078e02ff */
[----:B------:R-:W-:Y:S02]  /*17a0*/  IADD3 R27, PT, PT, R52, 0x3, R69 ;  /* 0x00000003341b7810 */ /* 0x000fe40007ffe045 */
[----:B------:R-:W-:Y:S02]  /*17b0*/  LOP3.LUT R8, R8, 0xffff, RZ, 0xc0, !PT ;  /* 0x0000ffff08087812 */ /* 0x000fe400078ec0ff */
[----:B------:R-:W-:Y:S02]  /*17c0*/  IADD3 R4, P0, PT, R5, UR4, RZ ;  /* 0x0000000405047c10 */ /* 0x000fe4000ff1e0ff */
[----:B------:R-:W-:Y:S02]  /*17d0*/  LOP3.LUT R2, R79, R2, R3, 0x96, !PT ;  /* 0x000000024f027212 */ /* 0x000fe400078e9603 */
[----:B------:R-:W-:-:S02]  /*17e0*/  LOP3.LUT R27, R27, R26, RZ, 0x3c, !PT ;  /* 0x0000001a1b1b7212 */ /* 0x000fc400078e3cff */
[----:B------:R-:W-:Y:S02]  /*17f0*/  SHF.R.U32.HI R3, RZ, 0xb, R8 ;  /* 0x0000000bff037819 */ /* 0x000fe40000011608 */
[----:B------:R-:W-:Y:S01]  /*1800*/  LOP3.LUT R10, R10, 0xffff, RZ, 0xc0, !PT ;  /* 0x0000ffff0a0a7812 */ /* 0x000fe200078ec0ff */
[----:B------:R-:W-:Y:S01]  /*1810*/  IMAD.X R5, RZ, RZ, UR5, P0 ;  /* 0x00000005ff057e24 */ /* 0x000fe200080e06ff */
[----:B------:R-:W-:Y:S02]  /*1820*/  PRMT R28, R3, 0x9910, RZ ;  /* 0x00009910031c7816 */ /* 0x000fe400000000ff */
[----:B------:R-:W-:Y:S02]  /*1830*/  LOP3.LUT R83, R2, R83, RZ, 0x3c, !PT ;  /* 0x0000005302537212 */ /* 0x000fe400078e3cff */
[----:B------:R-:W-:Y:S01]  /*1840*/  LOP3.LUT R8, R27, 0xfe, RZ, 0xc0, !PT ;  /* 0x000000fe1b087812 */ /* 0x000fe200078ec0ff */
[----:B------:R0:W3:Y:S01]  /*1850*/  LDG.E.U8.CONSTANT R4, desc[UR6][R4.64] ;  /* 0x0000000604047981 */ /* 0x0000e2000c1e9100 */
[----:B------:R-:W-:Y:S01]  /*1860*/  SHF.R.U32.HI R10, RZ, 0xb, R10 ;  /* 0x0000000bff0a7819 */ /* 0x000fe2000001160a */
[----:B------:R-:W-:Y:S01]  /*1870*/  IMAD.SHL.U32 R3, R6, 0x2, RZ ;  /* 0x0000000206037824 */ /* 0x000fe200078e00ff */
[----:B------:R-:W-:Y:S01]  /*1880*/  SHF.R.U32.HI R12, RZ, 0x1, R8 ;  /* 0x00000001ff0c7819 */ /* 0x000fe20000011608 */
[----:B------:R-:W-:-:S02]  /*1890*/  IMAD.SHL.U32 R2, R83, 0x10, RZ ;  /* 0x0000001053027824 */ /* 0x000fc400078e00ff */
[----:B------:R-:W-:Y:S01]  /*18a0*/  IMAD R8, R28, 0x3a, RZ ;  /* 0x0000003a1c087824 */ /* 0x000fe200078e02ff */
[----:B0-----:R-:W-:-:S03]  /*18b0*/  PRMT R5, R10, 0x9910, RZ ;  /* 0x000099100a057816 */ /* 0x001fc600000000ff */
[----:B------:R-:W-:Y:S01]  /*18c0*/  IMAD.MOV R10, RZ, RZ, -R8 ;  /* 0x000000ffff0a7224 */ /* 0x000fe200078e0a08 */
[----:B------:R-:W-:Y:S02]  /*18d0*/  LOP3.LUT R3, R83, R2, R3, 0x96, !PT ;  /* 0x0000000253037212 */ /* 0x000fe400078e9603 */
[----:B------:R-:W-:Y:S01]  /*18e0*/  SHF.R.U32.HI R2, RZ, 0x2, R57 ;  /* 0x00000002ff027819 */ /* 0x000fe20000011639 */
[----:B------:R-:W-:Y:S01]  /*18f0*/  IMAD.MOV.U32 R8, RZ, RZ, R5 ;  /* 0x000000ffff087224 */ /* 0x000fe200078e0005 */
[----:B------:R-:W-:Y:S02]  /*1900*/  PRMT R10, R10, 0x7710, RZ ;  /* 0x000077100a0a7816 */ /* 0x000fe400000000ff */
[----:B------:R-:W-:Y:S01]  /*1910*/  LOP3.LUT R69, R3, R6, RZ, 0x3c, !PT ;  /* 0x0000000603457212 */ /* 0x000fe200078e3cff */
[----:B------:R-:W-:Y:S01]  /*1920*/  IMAD R8, R8, 0x3a, RZ ;  /* 0x0000003a08087824 */ /* 0x000fe200078e02ff */
[----:B------:R-:W-:Y:S02]  /*1930*/  LOP3.LUT R2, R2, R57, RZ, 0x3c, !PT ;  /* 0x0000003902027212 */ /* 0x000fe400078e3cff */
[----:B------:R-:W-:Y:S01]  /*1940*/  PRMT R12, R12, 0x9910, RZ ;  /* 0x000099100c0c7816 */ /* 0x000fe200000000ff */
[----:B------:R-:W-:-:S02]  /*1950*/  IMAD.IADD R5, R23, 0x1, R10 ;  /* 0x0000000117057824 */ /* 0x000fc400078e020a */
[----:B------:R-:W-:Y:S02]  /*1960*/  IMAD.MOV R8, RZ, RZ, -R8 ;  /* 0x000000ffff087224 */ /* 0x000fe400078e0a08 */
[----:B------:R-:W-:Y:S02]  /*1970*/  IMAD.SHL.U32 R3, R2, 0x2, RZ ;  /* 0x0000000202037824 */ /* 0x000fe400078e00ff */
[----:B------:R-:W-:Y:S02]  /*1980*/  IMAD.SHL.U32 R6, R69, 0x10, RZ ;  /* 0x0000001045067824 */ /* 0x000fe400078e00ff */
[----:B------:R-:W-:Y:S01]  /*1990*/  IMAD R10, R12, 0x47, RZ ;  /* 0x000000470c0a7824 */ /* 0x000fe200078e02ff */
[----:B------:R-:W-:Y:S02]  /*19a0*/  LOP3.LUT R5, R5, 0xff, RZ, 0xc0, !PT ;  /* 0x000000ff05057812 */ /* 0x000fe400078ec0ff */
[----:B------:R-:W-:Y:S02]  /*19b0*/  PRMT R8, R8, 0x7710, RZ ;  /* 0x0000771008087816 */ /* 0x000fe400000000ff */
[----:B------:R-:W-:-:S02]  /*19c0*/  LOP3.LUT R3, R69, R6, R3, 0x96, !PT ;  /* 0x0000000645037212 */ /* 0x000fc400078e9603 */
[----:B------:R-:W-:Y:S02]  /*19d0*/  SHF.R.U32.HI R6, RZ, 0x2, R67 ;  /* 0x00000002ff067819 */ /* 0x000fe40000011643 */
[----:B------:R-:W-:Y:S02]  /*19e0*/  LOP3.LUT R10, R10, 0xffff, RZ, 0xc0, !PT ;  /* 0x0000ffff0a0a7812 */ /* 0x000fe400078ec0ff */
[----:B------:R-:W-:Y:S01]  /*19f0*/  IADD3 R30, P0, PT, R5, UR4, RZ ;  /* 0x00000004051e7c10 */ /* 0x000fe2000ff1e0ff */
[----:B------:R-:W-:Y:S01]  /*1a00*/  IMAD.IADD R5, R25, 0x1, R8 ;  /* 0x0000000119057824 */ /* 0x000fe200078e0208 */
[----:B------:R-:W-:Y:S02]  /*1a10*/  LOP3.LUT R6, R6, R67, RZ, 0x3c, !PT ;  /* 0x0000004306067212 */ /* 0x000fe400078e3cff */
[----:B------:R-:W-:Y:S02]  /*1a20*/  SHF.R.U32.HI R8, RZ, 0xb, R10 ;  /* 0x0000000bff087819 */ /* 0x000fe4000001160a */
[----:B------:R-:W-:-:S02]  /*1a30*/  LOP3.LUT R73, R3, R2, RZ, 0x3c, !PT ;  /* 0x0000000203497212 */ /* 0x000fc400078e3cff */
[----:B------:R-:W-:Y:S01]  /*1a40*/  LOP3.LUT R2, R5, 0xff, RZ, 0xc0, !PT ;  /* 0x000000ff05027812 */ /* 0x000fe200078ec0ff */
[----:B------:R-:W-:Y:S01]  /*1a50*/  IMAD.SHL.U32 R5, R6, 0x2, RZ ;  /* 0x0000000206057824 */ /* 0x000fe200078e00ff */
[----:B------:R-:W-:Y:S01]  /*1a60*/  PRMT R10, R8, 0x9910, RZ ;  /* 0x00009910080a7816 */ /* 0x000fe200000000ff */
[----:B------:R-:W-:Y:S01]  /*1a70*/  IMAD.SHL.U32 R8, R73, 0x10, RZ ;  /* 0x0000001049087824 */ /* 0x000fe200078e00ff */
[----:B------:R-:W-:Y:S01]  /*1a80*/  IADD3 R28, PT, PT, R52, 0x28, R29 ;  /* 0x00000028341c7810 */ /* 0x000fe20007ffe01d */
[----:B------:R-:W-:-:S03]  /*1a90*/  IMAD.X R31, RZ, RZ, UR5, P0 ;  /* 0x00000005ff1f7e24 */ /* 0x000fc600080e06ff */
[----:B------:R-:W-:Y:S01]  /*1aa0*/  LOP3.LUT R5, R73, R8, R5, 0x96, !PT ;  /* 0x0000000849057212 */ /* 0x000fe200078e9605 */
[----:B------:R-:W-:Y:S01]  /*1ab0*/  IMAD R8, R10, 0x3a, RZ ;  /* 0x0000003a0a087824 */ /* 0x000fe200078e02ff */
[----:B------:R-:W-:Y:S01]  /*1ac0*/  IADD3 R2, P0, PT, R2, UR4, RZ ;  /* 0x0000000402027c10 */ /* 0x000fe2000ff1e0ff */
[----:B------:R0:W4:Y:S01]  /*1ad0*/  LDG.E.U8.CONSTANT R62, desc[UR6][R30.64] ;  /* 0x000000061e3e7981 */ /* 0x000122000c1e9100 */
[----:B------:R-:W-:Y:S01]  /*1ae0*/  IADD3 R29, PT, PT, R52, 0xc8, R57 ;  /* 0x000000c8341d7810 */ /* 0x000fe20007ffe039 */
[----:B------:R-:W-:Y:S02]  /*1af0*/  IMAD.MOV R8, RZ, RZ, -R8 ;  /* 0x000000ffff087224 */ /* 0x000fe400078e0a08 */
[----:B------:R-:W-:Y:S01]  /*1b00*/  IMAD.X R3, RZ, RZ, UR5, P0 ;  /* 0x00000005ff037e24 */ /* 0x000fe200080e06ff */
[----:B------:R-:W-:Y:S02]  /*1b10*/  LOP3.LUT R29, R29, R28, RZ, 0x3c, !PT ;  /* 0x0000001c1d1d7212 */ /* 0x000fe400078e3cff */
[----:B------:R-:W-:-:S02]  /*1b20*/  PRMT R8, R8, 0x7710, RZ ;  /* 0x0000771008087816 */ /* 0x000fc400000000ff */
[----:B------:R-:W-:Y:S01]  /*1b30*/  LOP3.LUT R89, R5, R6, RZ, 0x3c, !PT ;  /* 0x0000000605597212 */ /* 0x000fe200078e3cff */
[----:B------:R1:W4:Y:S01]  /*1b40*/  LDG.E.U8.CONSTANT R87, desc[UR6][R2.64] ;  /* 0x0000000602577981 */ /* 0x000322000c1e9100 */
[C---:B0-----:R-:W-:Y:S02]  /*1b50*/  IADD3 R30, PT, PT, R52.reuse, 0xed, R33 ;  /* 0x000000ed341e7810 */ /* 0x041fe40007ffe021 */
[----:B------:R-:W-:Y:S02]  /*1b60*/  IADD3 R31, PT, PT, R52, 0x8d, R67 ;  /* 0x0000008d341f7810 */ /* 0x000fe40007ffe043 */
[----:B------:R-:W-:Y:S02]  /*1b70*/  LOP3.LUT R5, R29, 0xfe, RZ, 0xc0, !PT ;  /* 0x000000fe1d057812 */ /* 0x000fe400078ec0ff */
[----:B------:R-:W-:Y:S02]  /*1b80*/  SHF.R.U32.HI R6, RZ, 0x2, R79 ;  /* 0x00000002ff067819 */ /* 0x000fe4000001164f */
[----:B------:R-:W-:Y:S01]  /*1b90*/  LOP3.LUT R31, R31, R30, RZ, 0x3c, !PT ;  /* 0x0000001e1f1f7212 */ /* 0x000fe200078e3cff */
[----:B-1----:R-:W-:Y:S01]  /*1ba0*/  IMAD.IADD R3, R27, 0x1, R8 ;  /* 0x000000011b037824 */ /* 0x002fe200078e0208 */
[----:B------:R-:W-:-:S02]  /*1bb0*/  SHF.R.U32.HI R5, RZ, 0x1, R5 ;  /* 0x00000001ff057819 */ /* 0x000fc40000011605 */
[----:B------:R-:W-:Y:S02]  /*1bc0*/  LOP3.LUT R6, R6, R79, RZ, 0x3c, !PT ;  /* 0x0000004f06067212 */ /* 0x000fe400078e3cff */
[----:B------:R-:W-:Y:S02]  /*1bd0*/  LOP3.LUT R2, R31, 0xfe, RZ, 0xc0, !PT ;  /* 0x000000fe1f027812 */ /* 0x000fe400078ec0ff */
[----:B------:R-:W-:Y:S02]  /*1be0*/  PRMT R12, R5, 0x9910, RZ ;  /* 0x00009910050c7816 */ /* 0x000fe400000000ff */
[----:B------:R-:W-:Y:S01]  /*1bf0*/  LOP3.LUT R10, R3, 0xff, RZ, 0xc0, !PT ;  /* 0x000000ff030a7812 */ /* 0x000fe200078ec0ff */
[----:B------:R-:W-:Y:S01]  /*1c00*/  IMAD.SHL.U32 R3, R6, 0x2, RZ ;  /* 0x0000000206037824 */ /* 0x000fe200078e00ff */
[----:B------:R-:W-:Y:S01]  /*1c10*/  SHF.R.U32.HI R5, RZ, 0x1, R2 ;  /* 0x00000001ff057819 */ /* 0x000fe20000011602 */
[----:B------:R-:W-:Y:S01]  /*1c20*/  IMAD.SHL.U32 R8, R89, 0x10, RZ ;  /* 0x0000001059087824 */ /* 0x000fe200078e00ff */
[----:B------:R-:W-:Y:S01]  /*1c30*/  IADD3 R2, P0, PT, R10, UR4, RZ ;  /* 0x000000040a027c10 */ /* 0x000fe2000ff1e0ff */
[----:B------:R-:W-:Y:S01]  /*1c40*/  IMAD.MOV.U32 R10, RZ, RZ, R12 ;  /* 0x000000ffff0a7224 */ /* 0x000fe200078e000c */
[----:B------:R-:W-:-:S02]  /*1c50*/  PRMT R12, R5, 0x9910, RZ ;  /* 0x00009910050c7816 */ /* 0x000fc400000000ff */
[----:B------:R-:W-:Y:S01]  /*1c60*/  LOP3.LUT R57, R89, R8, R3, 0x96, !PT ;  /* 0x0000000859397212 */ /* 0x000fe200078e9603 */
[----:B------:R-:W-:Y:S01]  /*1c70*/  IMAD R8, R10, 0x47, RZ ;  /* 0x000000470a087824 */ /* 0x000fe200078e02ff */
[C---:B------:R-:W-:Y:S02]  /*1c80*/  IADD3 R32, PT, PT, R52.reuse, 0xb2, R35 ;  /* 0x000000b234207810 */ /* 0x040fe40007ffe023 */
[----:B------:R-:W-:Y:S01]  /*1c90*/  IADD3 R33, PT, PT, R52, 0x52, R79 ;  /* 0x0000005234217810 */ /* 0x000fe20007ffe04f */
[----:B------:R-:W-:Y:S01]  /*1ca0*/  IMAD R12, R12, 0x47, RZ ;  /* 0x000000470c0c7824 */ /* 0x000fe200078e02ff */
[----:B------:R-:W-:Y:S01]  /*1cb0*/  LOP3.LUT R8, R8, 0xffff, RZ, 0xc0, !PT ;  /* 0x0000ffff08087812 */ /* 0x000fe200078ec0ff */
[----:B------:R-:W-:Y:S01]  /*1cc0*/  IMAD.X R3, RZ, RZ, UR5, P0 ;  /* 0x00000005ff037e24 */ /* 0x000fe200080e06ff */
[----:B------:R-:W-:Y:S02]  /*1cd0*/  LOP3.LUT R33, R33, R32, RZ, 0x3c, !PT ;  /* 0x0000002021217212 */ /* 0x000fe400078e3cff */
[----:B------:R-:W-:-:S02]  /*1ce0*/  LOP3.LUT R79, R57, R6, RZ, 0x3c, !PT ;  /* 0x00000006394f7212 */ /* 0x000fc400078e3cff */
[----:B------:R-:W-:Y:S01]  /*1cf0*/  SHF.R.U32.HI R10, RZ, 0xb, R8 ;  /* 0x0000000bff0a7819 */ /* 0x000fe20000011608 */
[----:B------:R0:W3:Y:S01]  /*1d00*/  LDG.E.U8.CONSTANT R5, desc[UR6][R2.64] ;  /* 0x0000000602057981 */ /* 0x0000e2000c1e9100 */
[----:B------:R-:W-:Y:S02]  /*1d10*/  LOP3.LUT R12, R12, 0xffff, RZ, 0xc0, !PT ;  /* 0x0000ffff0c0c7812 */ /* 0x000fe400078ec0ff */
[----:B------:R-:W-:Y:S02]  /*1d20*/  LOP3.LUT R8, R33, 0xfe, RZ, 0xc0, !PT ;  /* 0x000000fe21087812 */ /* 0x000fe400078ec0ff */
[----:B------:R-:W-:Y:S02]  /*1d30*/  SHF.R.U32.HI R6, RZ, 0x2, R83 ;  /* 0x00000002ff067819 */ /* 0x000fe40000011653 */
[----:B------:R-:W-:Y:S02]  /*1d40*/  SHF.R.U32.HI R8, RZ, 0x1, R8 ;  /* 0x00000001ff087819 */ /* 0x000fe40000011608 */
[----:B------:R-:W-:-:S02]  /*1d50*/  LOP3.LUT R6, R6, R83, RZ, 0x3c, !PT ;  /* 0x0000005306067212 */ /* 0x000fc400078e3cff */
[----:B0-----:R-:W-:Y:S02]  /*1d60*/  SHF.R.U32.HI R2, RZ, 0xb, R12 ;  /* 0x0000000bff027819 */ /* 0x001fe4000001160c */
[----:B------:R-:W-:Y:S02]  /*1d70*/  PRMT R10, R10, 0x9910, RZ ;  /* 0x000099100a0a7816 */ /* 0x000fe400000000ff */
[----:B------:R-:W-:Y:S01]  /*1d80*/  PRMT R12, R2, 0x9910, RZ ;  /* 0x00009910020c7816 */ /* 0x000fe200000000ff */
[----:B------:R-:W-:Y:S01]  /*1d90*/  IMAD.SHL.U32 R3, R6, 0x2, RZ ;  /* 0x0000000206037824 */ /* 0x000fe200078e00ff */
[----:B------:R-:W-:Y:S01]  /*1da0*/  PRMT R36, R8, 0x9910, RZ ;  /* 0x0000991008247816 */ /* 0x000fe200000000ff */
[C---:B------:R-:W-:Y:S01]  /*1db0*/  IMAD.SHL.U32 R2, R79.reuse, 0x10, RZ ;  /* 0x000000104f027824 */ /* 0x040fe200078e00ff */
[----:B------:R-:W-:Y:S01]  /*1dc0*/  IADD3 R34, PT, PT, R52, 0x77, R55 ;  /* 0x0000007734227810 */ /* 0x000fe20007ffe037 */
[----:B------:R-:W-:Y:S01]  /*1dd0*/  IMAD R8, R10, 0x3a, RZ ;  /* 0x0000003a0a087824 */ /* 0x000fe200078e02ff */
[----:B------:R-:W-:Y:S01]  /*1de0*/  IADD3 R35, PT, PT, R52, 0x17, R83 ;  /* 0x0000001734237810 */ /* 0x000fe20007ffe053 */
[----:B------:R-:W-:Y:S01]  /*1df0*/  IMAD.MOV.U32 R10, RZ, RZ, R12 ;  /* 0x000000ffff0a7224 */ /* 0x000fe200078e000c */
[----:B------:R-:W-:Y:S01]  /*1e00*/  LOP3.LUT R3, R79, R2, R3, 0x96, !PT ;  /* 0x000000024f037212 */ /* 0x000fe200078e9603 */
[----:B------:R-:W-:Y:S01]  /*1e10*/  IMAD.MOV.U32 R12, RZ, RZ, R36 ;  /* 0x000000ffff0c7224 */ /* 0x000fe200078e0024 */
[----:B------:R-:W-:Y:S01]  /*1e20*/  LOP3.LUT R35, R35, R34, RZ, 0x3c, !PT ;  /* 0x0000002223237212 */ /* 0x000fe200078e3cff */
[----:B------:R-:W-:Y:S01]  /*1e30*/  IMAD.MOV R36, RZ, RZ, -R8 ;  /* 0x000000ffff247224 */ /* 0x000fe200078e0a08 */
[----:B------:R-:W-:Y:S01]  /*1e40*/  LOP3.LUT R55, R3, R6, RZ, 0x3c, !PT ;  /* 0x0000000603377212 */ /* 0x000fe200078e3cff */
[----:B------:R-:W-:Y:S01]  /*1e50*/  IMAD R8, R10, 0x3a, RZ ;  /* 0x0000003a0a087824 */ /* 0x000fe200078e02ff */
[----:B------:R-:W-:Y:S01]  /*1e60*/  LOP3.LUT R2, R35, 0xfe, RZ, 0xc0, !PT ;  /* 0x000000fe23027812 */ /* 0x000fe200078ec0ff */
[----:B------:R-:W-:Y:S01]  /*1e70*/  IMAD R3, R12, 0x47, RZ ;  /* 0x000000470c037824 */ /* 0x000fe200078e02ff */
[----:B------:R-:W-:Y:S01]  /*1e80*/  PRMT R6, R36, 0x7710, RZ ;  /* 0x0000771024067816 */ /* 0x000fe200000000ff */
[----:B------:R-:W-:Y:S01]  /*1e90*/  IMAD.MOV R10, RZ, RZ, -R8 ;  /* 0x000000ffff0a7224 */ /* 0x000fe200078e0a08 */
[----:B------:R-:W-:-:S02]  /*1ea0*/  SHF.R.U32.HI R8, RZ, 0x1, R2 ;  /* 0x00000001ff087819 */ /* 0x000fc40000011602 */
[----:B------:R-:W-:Y:S01]  /*1eb0*/  LOP3.LUT R12, R3, 0xffff, RZ, 0xc0, !PT ;  /* 0x0000ffff030c7812 */ /* 0x000fe200078ec0ff */
[----:B------:R-:W-:Y:S01]  /*1ec0*/  IMAD.IADD R2, R29, 0x1, R6 ;  /* 0x000000011d027824 */ /* 0x000fe200078e0206 */
[----:B------:R-:W-:Y:S02]  /*1ed0*/  SHF.R.U32.HI R6, RZ, 0x2, R69 ;  /* 0x00000002ff067819 */ /* 0x000fe40000011645 */
[----:B------:R-:W-:Y:S02]  /*1ee0*/  PRMT R38, R8, 0x9910, RZ ;  /* 0x0000991008267816 */ /* 0x000fe400000000ff */
[----:B------:R-:W-:Y:S02]  /*1ef0*/  SHF.R.U32.HI R8, RZ, 0xb, R12 ;  /* 0x0000000bff087819 */ /* 0x000fe4000001160c */
[----:B------:R-:W-:Y:S02]  /*1f00*/  LOP3.LUT R6, R6, R69, RZ, 0x3c, !PT ;  /* 0x0000004506067212 */ /* 0x000fe400078e3cff */
[----:B------:R-:W-:Y:S01]  /*1f10*/  PRMT R36, R8, 0x9910, RZ ;  /* 0x0000991008247816 */ /* 0x000fe200000000ff */
[----:B------:R-:W-:-:S02]  /*1f20*/  IMAD.SHL.U32 R8, R55, 0x10, RZ ;  /* 0x0000001037087824 */ /* 0x000fc400078e00ff */
[----:B------:R-:W-:Y:S01]  /*1f30*/  IMAD.SHL.U32 R12, R6, 0x2, RZ ;  /* 0x00000002060c7824 */ /* 0x000fe200078e00ff */
[----:B------:R-:W-:Y:S02]  /*1f40*/  PRMT R10, R10, 0x7710, RZ ;  /* 0x000077100a0a7816 */ /* 0x000fe400000000ff */
[----:B------:R-:W-:Y:S02]  /*1f50*/  LOP3.LUT R2, R2, 0xff, RZ, 0xc0, !PT ;  /* 0x000000ff02027812 */ /* 0x000fe400078ec0ff */
[----:B------:R-:W-:Y:S01]  /*1f60*/  LOP3.LUT R67, R55, R8, R12, 0x96, !PT ;  /* 0x0000000837437212 */ /* 0x000fe200078e960c */
[----:B------:R-:W-:Y:S02]  /*1f70*/  IMAD R8, R36, 0x3a, RZ ;  /* 0x0000003a24087824 */ /* 0x000fe400078e02ff */
[----:B------:R-:W-:Y:S01]  /*1f80*/  IMAD.MOV.U32 R12, RZ, RZ, R38 ;  /* 0x000000ffff0c7224 */ /* 0x000fe200078e0026 */
[----:B------:R-:W-:Y:S01]  /*1f90*/  IADD3 R2, P0, PT, R2, UR4, RZ ;  /* 0x0000000402027c10 */ /* 0x000fe2000ff1e0ff */
[----:B------:R-:W-:-:S02]  /*1fa0*/  IMAD.IADD R3, R31, 0x1, R10 ;  /* 0x000000011f037824 */ /* 0x000fc400078e020a */
[----:B------:R-:W-:Y:S02]  /*1fb0*/  IMAD.MOV R38, RZ, RZ, -R8 ;  /* 0x000000ffff267224 */ /* 0x000fe400078e0a08 */
[----:B------:R-:W-:Y:S01]  /*1fc0*/  IMAD R8, R12, 0x47, RZ ;  /* 0x000000470c087824 */ /* 0x000fe200078e02ff */
[----:B------:R-:W-:Y:S02]  /*1fd0*/  LOP3.LUT R67, R67, R6, RZ, 0x3c, !PT ;  /* 0x0000000643437212 */ /* 0x000fe400078e3cff */
[----:B------:R-:W-:Y:S01]  /*1fe0*/  LOP3.LUT R56, R3, 0xff, RZ, 0xc0, !PT ;  /* 0x000000ff03387812 */ /* 0x000fe200078ec0ff */
[----:B------:R-:W-:Y:S01]  /*1ff0*/  IMAD.X R3, RZ, RZ, UR5, P0 ;  /* 0x00000005ff037e24 */ /* 0x000fe200080e06ff */
[C---:B------:R-:W-:Y:S02]  /*2000*/  IADD3 R36, PT, PT, R52.reuse, 0x3c, R37 ;  /* 0x0000003c34247810 */ /* 0x040fe40007ffe025 */
[----:B------:R-:W-:Y:S02]  /*2010*/  SHF.R.U32.HI R6, RZ, 0x2, R73 ;  /* 0x00000002ff067819 */ /* 0x000fe40000011649 */
[----:B------:R-:W-:Y:S01]  /*2020*/  IADD3 R37, PT, PT, R52, 0xdc, R69 ;  /* 0x000000dc34257810 */ /* 0x000fe20007ffe045 */
[----:B------:R0:W3:Y:S01]  /*2030*/  LDG.E.U8.CONSTANT R10, desc[UR6][R2.64] ;  /* 0x00000006020a7981 */ /* 0x0000e2000c1e9100 */
[----:B------:R-:W-:-:S02]  /*2040*/  PRMT R12, R38, 0x7710, RZ ;  /* 0x00007710260c7816 */ /* 0x000fc400000000ff */
[----:B------:R-:W-:Y:S02]  /*2050*/  LOP3.LUT R8, R8, 0xffff, RZ, 0xc0, !PT ;  /* 0x0000ffff08087812 */ /* 0x000fe400078ec0ff */
[----:B------:R-:W-:Y:S02]  /*2060*/  LOP3.LUT R6, R6, R73, RZ, 0x3c, !PT ;  /* 0x0000004906067212 */ /* 0x000fe400078e3cff */
[----:B------:R-:W-:Y:S02]  /*2070*/  LOP3.LUT R37, R37, R36, RZ, 0x3c, !PT ;  /* 0x0000002425257212 */ /* 0x000fe400078e3cff */
[----:B------:R-:W-:Y:S01]  /*2080*/  SHF.R.U32.HI R38, RZ, 0xb, R8 ;  /* 0x0000000bff267819 */ /* 0x000fe20000011608 */
[----:B0-----:R-:W-:Y:S01]  /*2090*/  IMAD.IADD R2, R33, 0x1, R12 ;  /* 0x0000000121027824 */ /* 0x001fe200078e020c */
[----:B------:R-:W-:Y:S01]  /*20a0*/  LOP3.LUT R12, R37, 0xfe, RZ, 0xc0, !PT ;  /* 0x000000fe250c7812 */ /* 0x000fe200078ec0ff */
[----:B------:R-:W-:Y:S01]  /*20b0*/  IMAD.SHL.U32 R3, R6, 0x2, RZ ;  /* 0x0000000206037824 */ /* 0x000fe200078e00ff */
[----:B------:R-:W-:Y:S01]  /*20c0*/  IADD3 R56, P0, PT, R56, UR4, RZ ;  /* 0x0000000438387c10 */ /* 0x000fe2000ff1e0ff */
[----:B------:R-:W-:Y:S01]  /*20d0*/  IMAD.SHL.U32 R8, R67, 0x10, RZ ;  /* 0x0000001043087824 */ /* 0x000fe200078e00ff */
[----:B------:R-:W-:-:S02]  /*20e0*/  PRMT R38, R38, 0x9910, RZ ;  /* 0x0000991026267816 */ /* 0x000fc400000000ff */
[----:B------:R-:W-:Y:S02]  /*20f0*/  LOP3.LUT R2, R2, 0xff, RZ, 0xc0, !PT ;  /* 0x000000ff02027812 */ /* 0x000fe400078ec0ff */
[----:B------:R-:W-:Y:S01]  /*2100*/  SHF.R.U32.HI R12, RZ, 0x1, R12 ;  /* 0x00000001ff0c7819 */ /* 0x000fe2000001160c */
[----:B------:R-:W-:Y:S01]  /*2110*/  IMAD.X R57, RZ, RZ, UR5, P0 ;  /* 0x00000005ff397e24 */ /* 0x000fe200080e06ff */
[----:B------:R-:W-:Y:S01]  /*2120*/  LOP3.LUT R69, R67, R8, R3, 0x96, !PT ;  /* 0x0000000843457212 */ /* 0x000fe200078e9603 */
[----:B------:R-:W-:Y:S01]  /*2130*/  IMAD.MOV.U32 R8, RZ, RZ, R38 ;  /* 0x000000ffff087224 */ /* 0x000fe200078e0026 */
[----:B------:R-:W-:Y:S02]  /*2140*/  IADD3 R2, P0, PT, R2, UR4, RZ ;  /* 0x0000000402027c10 */ /* 0x000fe4000ff1e0ff */
[C---:B------:R-:W-:Y:S01]  /*2150*/  IADD3 R38, PT, PT, R52.reuse, 0x1, R39 ;  /* 0x0000000134267810 */ /* 0x040fe20007ffe027 */
[----:B------:R-:W3:Y:S01]  /*2160*/  LDG.E.U8.CONSTANT R56, desc[UR6][R56.64] ;  /* 0x0000000638387981 */ /* 0x000ee2000c1e9100 */
[----:B------:R-:W-:-:S02]  /*2170*/  IADD3 R39, PT, PT, R52, 0xa1, R73 ;  /* 0x000000a134277810 */ /* 0x000fc40007ffe049 */
[----:B------:R-:W-:Y:S01]  /*2180*/  PRMT R12, R12, 0x9910, RZ ;  /* 0x000099100c0c7816 */ /* 0x000fe200000000ff */
[----:B------:R-:W-:Y:S01]  /*2190*/  IMAD R8, R8, 0x3a, RZ ;  /* 0x0000003a08087824 */ /* 0x000fe200078e02ff */
[----:B------:R-:W-:Y:S01]  /*21a0*/  LOP3.LUT R39, R39, R38, RZ, 0x3c, !PT ;  /* 0x0000002627277212 */ /* 0x000fe200078e3cff */
[----:B------:R-:W-:Y:S02]  /*21b0*/  IMAD.X R3, RZ, RZ, UR5, P0 ;  /* 0x00000005ff037e24 */ /* 0x000fe400080e06ff */
[----:B------:R-:W-:Y:S01]  /*21c0*/  IMAD R12, R12, 0x47, RZ ;  /* 0x000000470c0c7824 */ /* 0x000fe200078e02ff */
[----:B------:R-:W-:Y:S01]  /*21d0*/  LOP3.LUT R69, R69, R6, RZ, 0x3c, !PT ;  /* 0x0000000645457212 */ /* 0x000fe200078e3cff */
[----:B------:R-:W-:Y:S01]  /*21e0*/  IMAD.MOV R42, RZ, RZ, -R8 ;  /* 0x000000ffff2a7224 */ /* 0x000fe200078e0a08 */
[----:B------:R-:W-:Y:S01]  /*21f0*/  IADD3 R40, PT, PT, R52, 0xc6, R41 ;  /* 0x000000c634287810 */ /* 0x000fe20007ffe029 */
[----:B------:R0:W3:Y:S01]  /*2200*/  LDG.E.U8.CONSTANT R91, desc[UR6][R2.64] ;  /* 0x00000006025b7981 */ /* 0x0000e2000c1e9100 */
[----:B------:R-:W-:-:S02]  /*2210*/  LOP3.LUT R8, R39, 0xfe, RZ, 0xc0, !PT ;  /* 0x000000fe27087812 */ /* 0x000fc400078ec0ff */
[--C-:B------:R-:W-:Y:S02]  /*2220*/  SHF.R.U32.HI R6, RZ, 0x2, R89.reuse ;  /* 0x00000002ff067819 */ /* 0x100fe40000011659 */
[----:B------:R-:W-:Y:S02]  /*2230*/  IADD3 R41, PT, PT, R52, 0x66, R89 ;  /* 0x0000006634297810 */ /* 0x000fe40007ffe059 */
[----:B------:R-:W-:Y:S02]  /*2240*/  PRMT R42, R42, 0x7710, RZ ;  /* 0x000077102a2a7816 */ /* 0x000fe400000000ff */
[----:B0-----:R-:W-:Y:S02]  /*2250*/  LOP3.LUT R3, R12, 0xffff, RZ, 0xc0, !PT ;  /* 0x0000ffff0c037812 */ /* 0x001fe400078ec0ff */
[----:B------:R-:W-:Y:S02]  /*2260*/  SHF.R.U32.HI R8, RZ, 0x1, R8 ;  /* 0x00000001ff087819 */ /* 0x000fe40000011608 */
[----:B------:R-:W-:-:S02]  /*2270*/  LOP3.LUT R6, R6, R89, RZ, 0x3c, !PT ;  /* 0x0000005906067212 */ /* 0x000fc400078e3cff */
[----:B------:R-:W-:Y:S02]  /*2280*/  LOP3.LUT R41, R41, R40, RZ, 0x3c, !PT ;  /* 0x0000002829297212 */ /* 0x000fe400078e3cff */
[----:B------:R-:W-:Y:S01]  /*2290*/  SHF.R.U32.HI R3, RZ, 0xb, R3 ;  /* 0x0000000bff037819 */ /* 0x000fe20000011603 */
[----:B------:R-:W-:Y:S01]  /*22a0*/  IMAD.IADD R2, R35, 0x1, R42 ;  /* 0x0000000123027824 */ /* 0x000fe200078e022a */
[----:B------:R-:W-:Y:S01]  /*22b0*/  PRMT R50, R8, 0x9910, RZ ;  /* 0x0000991008327816 */ /* 0x000fe200000000ff */
[----:B------:R-:W-:Y:S01]  /*22c0*/  IMAD.SHL.U32 R12, R6, 0x2, RZ ;  /* 0x00000002060c7824 */ /* 0x000fe200078e00ff */
[----:B------:R-:W-:Y:S01]  /*22d0*/  LOP3.LUT R42, R41, 0xfe, RZ, 0xc0, !PT ;  /* 0x000000fe292a7812 */ /* 0x000fe200078ec0ff */
[----:B------:R-:W-:Y:S01]  /*22e0*/  IMAD.SHL.U32 R8, R69, 0x10, RZ ;  /* 0x0000001045087824 */ /* 0x000fe200078e00ff */
[----:B------:R-:W-:Y:S02]  /*22f0*/  PRMT R44, R3, 0x9910, RZ ;  /* 0x00009910032c7816 */ /* 0x000fe400000000ff */
[----:B------:R-:W-:-:S02]  /*2300*/  SHF.R.U32.HI R42, RZ, 0x1, R42 ;  /* 0x00000001ff2a7819 */ /* 0x000fc4000001162a */
[----:B------:R-:W-:Y:S02]  /*2310*/  LOP3.LUT R2, R2, 0xff, RZ, 0xc0, !PT ;  /* 0x000000ff02027812 */ /* 0x000fe400078ec0ff */
[----:B------:R-:W-:Y:S01]  /*2320*/  LOP3.LUT R73, R69, R8, R12, 0x96, !PT ;  /* 0x0000000845497212 */ /* 0x000fe200078e960c */
[----:B------:R-:W-:Y:S01]  /*2330*/  IMAD.MOV.U32 R8, RZ, RZ, R44 ;  /* 0x000000ffff087224 */ /* 0x000fe200078e002c */
[----:B------:R-:W-:Y:S01]  /*2340*/  PRMT R42, R42, 0x9910, RZ ;  /* 0x000099102a2a7816 */ /* 0x000fe200000000ff */
[----:B------:R-:W-:Y:S01]  /*2350*/  IMAD.MOV.U32 R12, RZ, RZ, R50 ;  /* 0x000000ffff0c7224 */ /* 0x000fe200078e0032 */
[----:B------:R-:W-:Y:S02]  /*2360*/  IADD3 R2, P0, PT, R2, UR4, RZ ;  /* 0x0000000402027c10 */ /* 0x000fe4000ff1e0ff */
[----:B------:R-:W-:Y:S01]  /*2370*/  LOP3.LUT R73, R73, R6, RZ, 0x3c, !PT ;  /* 0x0000000649497212 */ /* 0x000fe200078e3cff */
[----:B------:R-:W-:Y:S02]  /*2380*/  IMAD R6, R8, 0x3a, RZ ;  /* 0x0000003a08067824 */ /* 0x000fe400078e02ff */
[----:B------:R-:W-:-:S02]  /*2390*/  IMAD R8, R12, 0x47, RZ ;  /* 0x000000470c087824 */ /* 0x000fc400078e02ff */
[----:B------:R-:W-:Y:S01]  /*23a0*/  IMAD.MOV.U32 R12, RZ, RZ, R42 ;  /* 0x000000ffff0c7224 */ /* 0x000fe200078e002a */
[----:B------:R-:W-:Y:S01]  /*23b0*/  IADD3 R42, PT, PT, R52, 0x8b, R43 ;  /* 0x0000008b342a7810 */ /* 0x000fe20007ffe02b */
[----:B------:R-:W-:Y:S01]  /*23c0*/  IMAD.X R3, RZ, RZ, UR5, P0 ;  /* 0x00000005ff037e24 */ /* 0x000fe200080e06ff */
[----:B------:R-:W-:Y:S01]  /*23d0*/  LOP3.LUT R8, R8, 0xffff, RZ, 0xc0, !PT ;  /* 0x0000ffff08087812 */ /* 0x000fe200078ec0ff */
[----:B------:R-:W-:Y:S02]  /*23e0*/  IMAD.MOV R43, RZ, RZ, -R6 ;  /* 0x000000ffff2b7224 */ /* 0x000fe400078e0a06 */
[----:B------:R-:W-:Y:S01]  /*23f0*/  IMAD R6, R12, 0x47, RZ ;  /* 0x000000470c067824 */ /* 0x000fe200078e02ff */
[----:B------:R0:W3:Y:S01]  /*2400*/  LDG.E.U8.CONSTANT R57, desc[UR6][R2.64] ;  /* 0x0000000602397981 */ /* 0x0000e2000c1e9100 */
[----:B------:R-:W-:-:S03]  /*2410*/  SHF.R.U32.HI R78, RZ, 0x2, R79 ;  /* 0x00000002ff4e7819 */ /* 0x000fc6000001164f */
[----:B------:R-:W-:Y:S02]  /*2420*/  LOP3.LUT R6, R6, 0xffff, RZ, 0xc0, !PT ;  /* 0x0000ffff06067812 */ /* 0x000fe400078ec0ff */
[----:B------:R-:W-:Y:S02]  /*2430*/  LOP3.LUT R78, R78, R79, RZ, 0x3c, !PT ;  /* 0x0000004f4e4e7212 */ /* 0x000fe400078e3cff */
[----:B0-----:R-:W-:Y:S02]  /*2440*/  SHF.R.U32.HI R3, RZ, 0xb, R8 ;  /* 0x0000000bff037819 */ /* 0x001fe40000011608 */
[----:B------:R-:W-:Y:S02]  /*2450*/  PRMT R2, R43, 0x7710, RZ ;  /* 0x000077102b027816 */ /* 0x000fe400000000ff */
[----:B------:R-:W-:Y:S02]  /*2460*/  PRMT R12, R3, 0x9910, RZ ;  /* 0x00009910030c7816 */ /* 0x000fe400000000ff */
[----:B------:R-:W-:Y:S01]  /*2470*/  SHF.R.U32.HI R3, RZ, 0xb, R6 ;  /* 0x0000000bff037819 */ /* 0x000fe20000011606 */
[----:B------:R-:W-:Y:S01]  /*2480*/  IMAD.IADD R2, R37, 0x1, R2 ;  /* 0x0000000125027824 */ /* 0x000fe200078e0202 */
[----:B------:R-:W-:Y:S01]  /*2490*/  IADD3 R43, PT, PT, R52, 0x2b, R79 ;  /* 0x0000002b342b7810 */ /* 0x000fe20007ffe04f */
[----:B------:R-:W-:Y:S01]  /*24a0*/  IMAD.SHL.U32 R8, R78, 0x2, RZ ;  /* 0x000000024e087824 */ /* 0x000fe200078e00ff */
[----:B------:R-:W-:Y:S01]  /*24b0*/  PRMT R44, R3, 0x9910, RZ ;  /* 0x00009910032c7816 */ /* 0x000fe200000000ff */
[----:B------:R-:W-:-:S02]  /*24c0*/  IMAD.SHL.U32 R6, R73, 0x10, RZ ;  /* 0x0000001049067824 */ /* 0x000fc400078e00ff */
[----:B------:R-:W-:Y:S01]  /*24d0*/  IMAD R12, R12, 0x3a, RZ ;  /* 0x0000003a0c0c7824 */ /* 0x000fe200078e02ff */
[----:B------:R-:W-:Y:S02]  /*24e0*/  LOP3.LUT R43, R43, R42, RZ, 0x3c, !PT ;  /* 0x0000002a2b2b7212 */ /* 0x000fe400078e3cff */
[----:B------:R-:W-:Y:S01]  /*24f0*/  LOP3.LUT R2, R2, 0xff, RZ, 0xc0, !PT ;  /* 0x000000ff02027812 */ /* 0x000fe200078ec0ff */
[----:B------:R-:W-:Y:S01]  /*2500*/  IMAD.MOV R12, RZ, RZ, -R12 ;  /* 0x000000ffff0c7224 */ /* 0x000fe200078e0a0c */
[----:B------:R-:W-:Y:S01]  /*2510*/  LOP3.LUT R79, R73, R6, R8, 0x96, !PT ;  /* 0x00000006494f7212 */ /* 0x000fe200078e9608 */
[----:B------:R-:W-:Y:S01]  /*2520*/  IMAD R8, R44, 0x3a, RZ ;  /* 0x0000003a2c087824 */ /* 0x000fe200078e02ff */
[----:B------:R-:W-:Y:S02]  /*2530*/  LOP3.LUT R6, R43, 0xfe, RZ, 0xc0, !PT ;  /* 0x000000fe2b067812 */ /* 0x000fe400078ec0ff */
[----:B------:R-:W-:Y:S01]  /*2540*/  IADD3 R2, P0, PT, R2, UR4, RZ ;  /* 0x0000000402027c10 */ /* 0x000fe2000ff1e0ff */
[----:B------:R-:W-:Y:S01]  /*2550*/  IMAD.MOV R44, RZ, RZ, -R8 ;  /* 0x000000ffff2c7224 */ /* 0x000fe200078e0a08 */
[----:B------:R-:W-:-:S02]  /*2560*/  PRMT R12, R12, 0x7710, RZ ;  /* 0x000077100c0c7816 */ /* 0x000fc400000000ff */
[----:B------:R-:W-:Y:S01]  /*2570*/  SHF.R.U32.HI R6, RZ, 0x1, R6 ;  /* 0x00000001ff067819 */ /* 0x000fe20000011606 */
[----:B------:R-:W-:Y:S02]  /*2580*/  IMAD.X R3, RZ, RZ, UR5, P0 ;  /* 0x00000005ff037e24 */ /* 0x000fe400080e06ff */
[----:B------:R-:W-:Y:S01]  /*2590*/  IMAD.IADD R8, R39, 0x1, R12 ;  /* 0x0000000127087824 */ /* 0x000fe200078e020c */
[----:B------:R-:W-:Y:S02]  /*25a0*/  PRMT R50, R6, 0x9910, RZ ;  /* 0x0000991006327816 */ /* 0x000fe400000000ff */
[----:B------:R-:W-:Y:S01]  /*25b0*/  PRMT R12, R44, 0x7710, RZ ;  /* 0x000077102c0c7816 */ /* 0x000fe200000000ff */
[----:B------:R0:W3:Y:S01]  /*25c0*/  LDG.E.U8.CONSTANT R84, desc[UR6][R2.64] ;  /* 0x0000000602547981 */ /* 0x0000e2000c1e9100 */
[----:B------:R-:W-:Y:S02]  /*25d0*/  SHF.R.U32.HI R6, RZ, 0x2, R55 ;  /* 0x00000002ff067819 */ /* 0x000fe40000011637 */
[----:B------:R-:W-:-:S02]  /*25e0*/  LOP3.LUT R8, R8, 0xff, RZ, 0xc0, !PT ;  /* 0x000000ff08087812 */ /* 0x000fc400078ec0ff */
[----:B------:R-:W-:Y:S02]  /*25f0*/  LOP3.LUT R78, R79, R78, RZ, 0x3c, !PT ;  /* 0x0000004e4f4e7212 */ /* 0x000fe400078e3cff */
[----:B------:R-:W-:Y:S01]  /*2600*/  LOP3.LUT R6, R6, R55, RZ, 0x3c, !PT ;  /* 0x0000003706067212 */ /* 0x000fe200078e3cff */
[----:B0-----:R-:W-:Y:S02]  /*2610*/  IMAD.IADD R2, R41, 0x1, R12 ;  /* 0x0000000129027824 */ /* 0x001fe400078e020c */
[----:B------:R-:W-:Y:S01]  /*2620*/  IMAD R3, R50, 0x47, RZ ;  /* 0x0000004732037824 */ /* 0x000fe200078e02ff */
[----:B------:R-:W-:Y:S02]  /*2630*/  IADD3 R54, P0, PT, R8, UR4, RZ ;  /* 0x0000000408367c10 */ /* 0x000fe4000ff1e0ff */
[----:B------:R-:W-:Y:S01]  /*2640*/  LOP3.LUT R82, R2, 0xff, RZ, 0xc0, !PT ;  /* 0x000000ff02527812 */ /* 0x000fe200078ec0ff */
[----:B------:R-:W-:Y:S01]  /*2650*/  IMAD.SHL.U32 R2, R6, 0x2, RZ ;  /* 0x0000000206027824 */ /* 0x000fe200078e00ff */
[----:B------:R-:W-:Y:S01]  /*2660*/  LOP3.LUT R8, R3, 0xffff, RZ, 0xc0, !PT ;  /* 0x0000ffff03087812 */ /* 0x000fe200078ec0ff */
[----:B------:R-:W-:Y:S01]  /*2670*/  IMAD.SHL.U32 R3, R78, 0x10, RZ ;  /* 0x000000104e037824 */ /* 0x000fe200078e00ff */
[----:B------:R-:W-:-:S02]  /*2680*/  IADD3 R44, PT, PT, R52, 0x50, R45 ;  /* 0x00000050342c7810 */ /* 0x000fc40007ffe02d */
[----:B------:R-:W-:Y:S02]  /*2690*/  IADD3 R45, PT, PT, R52, 0xf0, R55 ;  /* 0x000000f0342d7810 */ /* 0x000fe40007ffe037 */
[----:B------:R-:W-:Y:S02]  /*26a0*/  LOP3.LUT R3, R78, R3, R2, 0x96, !PT ;  /* 0x000000034e037212 */ /* 0x000fe400078e9602 */
[----:B------:R-:W-:Y:S02]  /*26b0*/  LOP3.LUT R45, R45, R44, RZ, 0x3c, !PT ;  /* 0x0000002c2d2d7212 */ /* 0x000fe400078e3cff */
[----:B------:R-:W-:Y:S02]  /*26c0*/  SHF.R.U32.HI R2, RZ, 0xb, R8 ;  /* 0x0000000bff027819 */ /* 0x000fe40000011608 */
[----:B------:R-:W-:Y:S02]  /*26d0*/  LOP3.LUT R8, R45, 0xfe, RZ, 0xc0, !PT ;  /* 0x000000fe2d087812 */ /* 0x000fe400078ec0ff */
[----:B------:R-:W-:-:S02]  /*26e0*/  PRMT R12, R2, 0x9910, RZ ;  /* 0x00009910020c7816 */ /* 0x000fc400000000ff */
[----:B------:R-:W-:Y:S02]  /*26f0*/  SHF.R.U32.HI R2, RZ, 0x2, R67 ;  /* 0x00000002ff027819 */ /* 0x000fe40000011643 */
[----:B------:R-:W-:Y:S02]  /*2700*/  SHF.R.U32.HI R8, RZ, 0x1, R8 ;  /* 0x00000001ff087819 */ /* 0x000fe40000011608 */
[----:B------:R-:W-:Y:S01]  /*2710*/  LOP3.LUT R79, R3, R6, RZ, 0x3c, !PT ;  /* 0x00000006034f7212 */ /* 0x000fe200078e3cff */
[----:B------:R-:W-:Y:S01]  /*2720*/  IMAD.MOV.U32 R3, RZ, RZ, R12 ;  /* 0x000000ffff037224 */ /* 0x000fe200078e000c */
[----:B------:R-:W-:Y:S02]  /*2730*/  IADD3 R58, PT, PT, R52, 0x15, R51 ;  /* 0x00000015343a7810 */ /* 0x000fe40007ffe033 */
[----:B------:R-:W-:Y:S02]  /*2740*/  LOP3.LUT R51, R2, R67, RZ, 0x3c, !PT ;  /* 0x0000004302337212 */ /* 0x000fe400078e3cff */
[----:B------:R-:W-:Y:S01]  /*2750*/  PRMT R8, R8, 0x9910, RZ ;  /* 0x0000991008087816 */ /* 0x000fe200000000ff */
[----:B------:R-:W-:Y:S01]  /*2760*/  IMAD R2, R3, 0x3a, RZ ;  /* 0x0000003a03027824 */ /* 0x000fe200078e02ff */
[----:B------:R-:W-:Y:S01]  /*2770*/  IADD3 R67, PT, PT, R52, 0xb5, R67 ;  /* 0x000000b534437810 */ /* 0x000fe20007ffe043 */
[----:B------:R-:W-:Y:S01]  /*2780*/  IMAD.X R55, RZ, RZ, UR5, P0 ;  /* 0x00000005ff377e24 */ /* 0x000fe200080e06ff */
[----:B------:R-:W-:Y:S01]  /*2790*/  IADD3 R82, P0, PT, R82, UR4, RZ ;  /* 0x0000000452527c10 */ /* 0x000fe2000ff1e0ff */
[----:B------:R-:W-:Y:S01]  /*27a0*/  IMAD.MOV.U32 R3, RZ, RZ, R8 ;  /* 0x000000ffff037224 */ /* 0x000fe200078e0008 */
[----:B------:R-:W-:Y:S01]  /*27b0*/  LOP3.LUT R64, R67, R58, RZ, 0x3c, !PT ;  /* 0x0000003a43407212 */ /* 0x000fe200078e3cff */
[----:B------:R-:W-:Y:S01]  /*27c0*/  IMAD.MOV R8, RZ, RZ, -R2 ;  /* 0x000000ffff087224 */ /* 0x000fe200078e0a02 */
[----:B------:R-:W-:Y:S01]  /*27d0*/  IADD3 R59, PT, PT, R52, 0xda, R59 ;  /* 0x000000da343b7810 */ /* 0x000fe20007ffe03b */
[----:B------:R-:W-:Y:S01]  /*27e0*/  IMAD.X R83, RZ, RZ, UR5, P0 ;  /* 0x00000005ff537e24 */ /* 0x000fe200080e06ff */
[----:B------:R-:W-:Y:S01]  /*27f0*/  LOP3.LUT R6, R64, 0xfe, RZ, 0xc0, !PT ;  /* 0x000000fe40067812 */ /* 0x000fe200078ec0ff */
[----:B------:R-:W-:Y:S01]  /*2800*/  IMAD R3, R3, 0x47, RZ ;  /* 0x0000004703037824 */ /* 0x000fe200078e02ff */
[----:B------:R-:W-:Y:S01]  /*2810*/  SHF.R.U32.HI R2, RZ, 0x2, R69 ;  /* 0x00000002ff027819 */ /* 0x000fe20000011645 */
[----:B------:R-:W3:Y:S01]  /*2820*/  LDG.E.U8.CONSTANT R54, desc[UR6][R54.64] ;  /* 0x0000000636367981 */ /* 0x000ee2000c1e9100 */
[----:B------:R-:W-:-:S02]  /*2830*/  PRMT R8, R8, 0x7710, RZ ;  /* 0x0000771008087816 */ /* 0x000fc400000000ff */
[----:B------:R-:W-:Y:S01]  /*2840*/  IADD3 R66, PT, PT, R52, 0x7a, R69 ;  /* 0x0000007a34427810 */ /* 0x000fe20007ffe045 */
[----:B------:R0:W3:Y:S01]  /*2850*/  LDG.E.U8.CONSTANT R82, desc[UR6][R82.64] ;  /* 0x0000000652527981 */ /* 0x0000e2000c1e9100 */
[----:B------:R-:W-:Y:S02]  /*2860*/  SHF.R.U32.HI R6, RZ, 0x1, R6 ;  /* 0x00000001ff067819 */ /* 0x000fe40000011606 */
[----:B------:R-:W-:Y:S02]  /*2870*/  LOP3.LUT R66, R66, R59, RZ, 0x3c, !PT ;  /* 0x0000003b42427212 */ /* 0x000fe400078e3cff */
[----:B------:R-:W-:Y:S02]  /*2880*/  LOP3.LUT R3, R3, 0xffff, RZ, 0xc0, !PT ;  /* 0x0000ffff03037812 */ /* 0x000fe400078ec0ff */
[----:B0-----:R-:W-:Y:S01]  /*2890*/  LOP3.LUT R83, R2, R69, RZ, 0x3c, !PT ;  /* 0x0000004502537212 */ /* 0x001fe200078e3cff */
[----:B------:R-:W-:Y:S01]  /*28a0*/  IMAD.IADD R2, R43, 0x1, R8 ;  /* 0x000000012b027824 */ /* 0x000fe200078e0208 */
[----:B------:R-:W-:-:S02]  /*28b0*/  PRMT R8, R6, 0x9910, RZ ;  /* 0x0000991006087816 */ /* 0x000fc400000000ff */
[----:B------:R-:W-:Y:S02]  /*28c0*/  LOP3.LUT R50, R66, 0xfe, RZ, 0xc0, !PT ;  /* 0x000000fe42327812 */ /* 0x000fe400078ec0ff */
[----:B------:R-:W-:Y:S01]  /*28d0*/  SHF.R.U32.HI R3, RZ, 0xb, R3 ;  /* 0x0000000bff037819 */ /* 0x000fe20000011603 */
[----:B------:R-:W-:Y:S01]  /*28e0*/  IMAD R8, R8, 0x47, RZ ;  /* 0x0000004708087824 */ /* 0x000fe200078e02ff */
[----:B------:R-:W-:Y:S02]  /*28f0*/  LOP3.LUT R2, R2, 0xff, RZ, 0xc0, !PT ;  /* 0x000000ff02027812 */ /* 0x000fe400078ec0ff */
[C---:B------:R-:W-:Y:S02]  /*2900*/  IADD3 R65, PT, PT, R52.reuse, 0x9f, R65 ;  /* 0x0000009f34417810 */ /* 0x040fe40007ffe041 */
[----:B------:R-:W-:Y:S02]  /*2910*/  SHF.R.U32.HI R50, RZ, 0x1, R50 ;  /* 0x00000001ff327819 */ /* 0x000fe40000011632 */
[----:B------:R-:W-:-:S02]  /*2920*/  IADD3 R6, PT, PT, R52, 0x3f, R73 ;  /* 0x0000003f34067810 */ /* 0x000fc40007ffe049 */
[----:B------:R-:W-:Y:S02]  /*2930*/  PRMT R68, R3, 0x9910, RZ ;  /* 0x0000991003447816 */ /* 0x000fe400000000ff */
[----:B------:R-:W-:Y:S02]  /*2940*/  IADD3 R2, P0, PT, R2, UR4, RZ ;  /* 0x0000000402027c10 */ /* 0x000fe4000ff1e0ff */
[----:B------:R-:W-:Y:S02]  /*2950*/  LOP3.LUT R69, R8, 0xffff, RZ, 0xc0, !PT ;  /* 0x0000ffff08457812 */ /* 0x000fe400078ec0ff */
[----:B------:R-:W-:Y:S02]  /*2960*/  PRMT R70, R50, 0x9910, RZ ;  /* 0x0000991032467816 */ /* 0x000fe400000000ff */
[----:B------:R-:W-:Y:S01]  /*2970*/  LOP3.LUT R67, R6, R65, RZ, 0x3c, !PT ;  /* 0x0000004106437212 */ /* 0x000fe200078e3cff */
[----:B------:R-:W-:Y:S01]  /*2980*/  IMAD R8, R68, 0x3a, RZ ;  /* 0x0000003a44087824 */ /* 0x000fe200078e02ff */
[----:B------:R-:W-:Y:S01]  /*2990*/  SHF.R.U32.HI R50, RZ, 0xb, R69 ;  /* 0x0000000bff327819 */ /* 0x000fe20000011645 */
[----:B------:R-:W-:Y:S01]  /*29a0*/  IMAD.X R3, RZ, RZ, UR5, P0 ;  /* 0x00000005ff037e24 */ /* 0x000fe200080e06ff */
[----:B------:R-:W-:Y:S01]  /*29b0*/  LOP3.LUT R69, R67, 0xfe, RZ, 0xc0, !PT ;  /* 0x000000fe43457812 */ /* 0x000fe200078ec0ff */
[----:B------:R-:W-:Y:S01]  /*29c0*/  IMAD.MOV.U32 R68, RZ, RZ, R70 ;  /* 0x000000ffff447224 */ /* 0x000fe200078e0046 */
[----:B------:R-:W-:Y:S01]  /*29d0*/  PRMT R72, R50, 0x9910, RZ ;  /* 0x0000991032487816 */ /* 0x000fe200000000ff */
[----:B------:R-:W-:Y:S01]  /*29e0*/  IMAD.MOV R70, RZ, RZ, -R8 ;  /* 0x000000ffff467224 */ /* 0x000fe200078e0a08 */
[----:B------:R0:W3:Y:S01]  /*29f0*/  LDG.E.U8.CONSTANT R55, desc[UR6][R2.64] ;  /* 0x0000000602377981 */ /* 0x0000e2000c1e9100 */
[----:B------:R-:W-:Y:S01]  /*2a00*/  SHF.R.U32.HI R8, RZ, 0x1, R69 ;  /* 0x00000001ff087819 */ /* 0x000fe20000011645 */
[----:B------:R-:W-:-:S02]  /*2a10*/  IMAD.SHL.U32 R6, R51, 0x2, RZ ;  /* 0x0000000233067824 */ /* 0x000fc400078e00ff */
[----:B------:R-:W-:Y:S02]  /*2a20*/  PRMT R50, R70, 0x7710, RZ ;  /* 0x0000771046327816 */ /* 0x000fe400000000ff */
[----:B------:R-:W-:Y:S01]  /*2a30*/  PRMT R69, R8, 0x9910, RZ ;  /* 0x0000991008457816 */ /* 0x000fe200000000ff */
[C---:B0-----:R-:W-:Y:S02]  /*2a40*/  IMAD.SHL.U32 R2, R79.reuse, 0x10, RZ ;  /* 0x000000104f027824 */ /* 0x041fe400078e00ff */
[----:B------:R-:W-:Y:S02]  /*2a50*/  IMAD R3, R68, 0x47, RZ ;  /* 0x0000004744037824 */ /* 0x000fe400078e02ff */
[----:B------:R-:W-:Y:S01]  /*2a60*/  IMAD.MOV.U32 R68, RZ, RZ, R72 ;  /* 0x000000ffff447224 */ /* 0x000fe200078e0048 */
[----:B------:R-:W-:Y:S02]  /*2a70*/  LOP3.LUT R2, R79, R2, R6, 0x96, !PT ;  /* 0x000000024f027212 */ /* 0x000fe400078e9606 */
[----:B------:R-:W-:Y:S01]  /*2a80*/  LOP3.LUT R8, R3, 0xffff, RZ, 0xc0, !PT ;  /* 0x0000ffff03087812 */ /* 0x000fe200078ec0ff */
[----:B------:R-:W-:-:S02]  /*2a90*/  IMAD.IADD R3, R45, 0x1, R50 ;  /* 0x000000012d037824 */ /* 0x000fc400078e0232 */
[----:B------:R-:W-:Y:S01]  /*2aa0*/  IMAD R6, R68, 0x3a, RZ ;  /* 0x0000003a44067824 */ /* 0x000fe200078e02ff */
[----:B------:R-:W-:Y:S01]  /*2ab0*/  LOP3.LUT R51, R2, R51, RZ, 0x3c, !PT ;  /* 0x0000003302337212 */ /* 0x000fe200078e3cff */
[----:B------:R-:W-:Y:S01]  /*2ac0*/  IMAD.MOV.U32 R50, RZ, RZ, R69 ;  /* 0x000000ffff327224 */ /* 0x000fe200078e0045 */
[----:B------:R-:W-:Y:S01]  /*2ad0*/  SHF.R.U32.HI R2, RZ, 0xb, R8 ;  /* 0x0000000bff027819 */ /* 0x000fe20000011608 */
[----:B------:R-:W-:Y:S02]  /*2ae0*/  IMAD.MOV R69, RZ, RZ, -R6 ;  /* 0x000000ffff457224 */ /* 0x000fe400078e0a06 */
[----:B------:R-:W-:Y:S01]  /*2af0*/  IMAD R6, R50, 0x47, RZ ;  /* 0x0000004732067824 */ /* 0x000fe200078e02ff */
[----:B------:R-:W-:Y:S01]  /*2b00*/  PRMT R50, R2, 0x9910, RZ ;  /* 0x0000991002327816 */ /* 0x000fe200000000ff */
[----:B------:R-:W-:Y:S01]  /*2b10*/  IMAD.SHL.U32 R2, R51, 0x10, RZ ;  /* 0x0000001033027824 */ /* 0x000fe200078e00ff */
[----:B------:R-:W-:Y:S02]  /*2b20*/  LOP3.LUT R68, R3, 0xff, RZ, 0xc0, !PT ;  /* 0x000000ff03447812 */ /* 0x000fe400078ec0ff */
[----:B------:R-:W-:Y:S01]  /*2b30*/  LOP3.LUT R70, R6, 0xffff, RZ, 0xc0, !PT ;  /* 0x0000ffff06467812 */ /* 0x000fe200078ec0ff */
[----:B------:R-:W-:-:S02]  /*2b40*/  IMAD.SHL.U32 R3, R83, 0x2, RZ ;  /* 0x0000000253037824 */ /* 0x000fc400078e00ff */
[----:B------:R-:W-:Y:S01]  /*2b50*/  IMAD R50, R50, 0x3a, RZ ;  /* 0x0000003a32327824 */ /* 0x000fe200078e02ff */
[----:B------:R-:W-:Y:S02]  /*2b60*/  SHF.R.U32.HI R70, RZ, 0xb, R70 ;  /* 0x0000000bff467819 */ /* 0x000fe40000011646 */
[----:B------:R-:W-:Y:S01]  /*2b70*/  SHF.R.U32.HI R12, RZ, 0x2, R73 ;  /* 0x00000002ff0c7819 */ /* 0x000fe20000011649 */
[----:B------:R-:W-:Y:S01]  /*2b80*/  IMAD.MOV R50, RZ, RZ, -R50 ;  /* 0x000000ffff327224 */ /* 0x000fe200078e0a32 */
[----:B------:R-:W-:Y:S02]  /*2b90*/  PRMT R69, R69, 0x7710, RZ ;  /* 0x0000771045457816 */ /* 0x000fe400000000ff */
[----:B------:R-:W-:Y:S02]  /*2ba0*/  LOP3.LUT R8, R51, R2, R3, 0x96, !PT ;  /* 0x0000000233087212 */ /* 0x000fe400078e9603 */
[----:B------:R-:W-:Y:S02]  /*2bb0*/  PRMT R72, R70, 0x9910, RZ ;  /* 0x0000991046487816 */ /* 0x000fe400000000ff */
[----:B------:R-:W-:Y:S01]  /*2bc0*/  LOP3.LUT R12, R12, R73, RZ, 0x3c, !PT ;  /* 0x000000490c0c7212 */ /* 0x000fe200078e3cff */
[----:B------:R-:W-:Y:S01]  /*2bd0*/  IMAD.IADD R6, R64, 0x1, R69 ;  /* 0x0000000140067824 */ /* 0x000fe200078e0245 */
[----:B------:R-:W-:-:S02]  /*2be0*/  PRMT R73, R50, 0x7710, RZ ;  /* 0x0000771032497816 */ /* 0x000fc400000000ff */
[----:B------:R-:W-:Y:S01]  /*2bf0*/  LOP3.LUT R83, R8, R83, RZ, 0x3c, !PT ;  /* 0x0000005308537212 */ /* 0x000fe200078e3cff */
[----:B------:R-:W-:Y:S01]  /*2c00*/  IMAD R72, R72, 0x3a, RZ ;  /* 0x0000003a48487824 */ /* 0x000fe200078e02ff */
[----:B------:R-:W-:Y:S01]  /*2c10*/  IADD3 R68, P0, PT, R68, UR4, RZ ;  /* 0x0000000444447c10 */ /* 0x000fe2000ff1e0ff */
[----:B------:R-:W-:Y:S01]  /*2c20*/  IMAD.SHL.U32 R70, R12, 0x2, RZ ;  /* 0x000000020c467824 */ /* 0x000fe200078e00ff */
[----:B------:R-:W-:Y:S01]  /*2c30*/  LOP3.LUT R6, R6, 0xff, RZ, 0xc0, !PT ;  /* 0x000000ff06067812 */ /* 0x000fe200078ec0ff */
[----:B------:R-:W-:Y:S02]  /*2c40*/  IMAD.IADD R8, R66, 0x1, R73 ;  /* 0x0000000142087824 */ /* 0x000fe400078e0249 */
[C---:B------:R-:W-:Y:S02]  /*2c50*/  IMAD.SHL.U32 R50, R83.reuse, 0x10, RZ ;  /* 0x0000001053327824 */ /* 0x040fe400078e00ff */
[----:B------:R-:W-:Y:S02]  /*2c60*/  IMAD.MOV R73, RZ, RZ, -R72 ;  /* 0x000000ffff497224 */ /* 0x000fe400078e0a48 */
[----:B------:R-:W-:Y:S01]  /*2c70*/  IMAD.X R69, RZ, RZ, UR5, P0 ;  /* 0x00000005ff457e24 */ /* 0x000fe200080e06ff */
[----:B------:R-:W-:-:S02]  /*2c80*/  LOP3.LUT R89, R83, R50, R70, 0x96, !PT ;  /* 0x0000003253597212 */ /* 0x000fc400078e9646 */
[----:B------:R-:W-:Y:S02]  /*2c90*/  IADD3 R2, P0, PT, R6, UR4, RZ ;  /* 0x0000000406027c10 */ /* 0x000fe4000ff1e0ff */
[----:B------:R-:W-:Y:S01]  /*2ca0*/  PRMT R50, R73, 0x7710, RZ ;  /* 0x0000771049327816 */ /* 0x000fe200000000ff */
[----:B------:R0:W3:Y:S01]  /*2cb0*/  LDG.E.U8.CONSTANT R6, desc[UR6][R68.64] ;  /* 0x0000000644067981 */ /* 0x0000e2000c1e9100 */
[----:B------:R-:W-:Y:S01]  /*2cc0*/  LOP3.LUT R72, R8, 0xff, RZ, 0xc0, !PT ;  /* 0x000000ff08487812 */ /* 0x000fe200078ec0ff */
[----:B------:R-:W-:Y:S01]  /*2cd0*/  IMAD.X R3, RZ, RZ, UR5, P0 ;  /* 0x00000005ff037e24 */ /* 0x000fe200080e06ff */
[C---:B------:R-:W-:Y:S01]  /*2ce0*/  IADD3 R70, PT, PT, R52.reuse, 0x29, R71 ;  /* 0x0000002934467810 */ /* 0x040fe20007ffe047 */
[----:B------:R-:W-:Y:S01]  /*2cf0*/  IMAD.IADD R50, R67, 0x1, R50 ;  /* 0x0000000143327824 */ /* 0x000fe200078e0232 */
[C---:B------:R-:W-:Y:S02]  /*2d00*/  IADD3 R71, PT, PT, R52.reuse, 0xc9, R79 ;  /* 0x000000c934477810 */ /* 0x040fe40007ffe04f */
[C---:B0-----:R-:W-:Y:S01]  /*2d10*/  IADD3 R68, PT, PT, R52.reuse, 0x64, R9 ;  /* 0x0000006434447810 */ /* 0x041fe20007ffe009 */
[----:B------:R0:W3:Y:S01]  /*2d20*/  LDG.E.U8.CONSTANT R8, desc[UR6][R2.64] ;  /* 0x0000000602087981 */ /* 0x0000e2000c1e9100 */
[----:B------:R-:W-:-:S02]  /*2d30*/  IADD3 R69, PT, PT, R52, 0x4, R78 ;  /* 0x0000000434457810 */ /* 0x000fc40007ffe04e */
[----:B------:R-:W-:Y:S02]  /*2d40*/  IADD3 R72, P0, PT, R72, UR4, RZ ;  /* 0x0000000448487c10 */ /* 0x000fe4000ff1e0ff */
[----:B------:R-:W-:Y:S02]  /*2d50*/  LOP3.LUT R69, R69, R68, RZ, 0x3c, !PT ;  /* 0x0000004445457212 */ /* 0x000fe400078e3cff */
[----:B------:R-:W-:Y:S02]  /*2d60*/  LOP3.LUT R9, R89, R12, RZ, 0x3c, !PT ;  /* 0x0000000c59097212 */ /* 0x000fe400078e3cff */
[----:B------:R-:W-:Y:S02]  /*2d70*/  LOP3.LUT R50, R50, 0xff, RZ, 0xc0, !PT ;  /* 0x000000ff32327812 */ /* 0x000fe400078ec0ff */
[----:B------:R-:W-:Y:S02]  /*2d80*/  LOP3.LUT R12, R69, 0xfe, RZ, 0xc0, !PT ;  /* 0x000000fe450c7812 */ /* 0x000fe400078ec0ff */
[----:B------:R-:W-:Y:S01]  /*2d90*/  LOP3.LUT R71, R71, R70, RZ, 0x3c, !PT ;  /* 0x0000004647477212 */ /* 0x000fe200078e3cff */
[----:B------:R-:W-:Y:S01]  /*2da0*/  IMAD.X R73, RZ, RZ, UR5, P0 ;  /* 0x00000005ff497e24 */ /* 0x000fe200080e06ff */
[----:B0-----:R-:W-:-:S02]  /*2db0*/  IADD3 R2, P0, PT, R50, UR4, RZ ;  /* 0x0000000432027c10 */ /* 0x001fc4000ff1e0ff */
[----:B------:R-:W-:Y:S02]  /*2dc0*/  SHF.R.U32.HI R12, RZ, 0x1, R12 ;  /* 0x00000001ff0c7819 */ /* 0x000fe4000001160c */
[----:B------:R-:W-:Y:S01]  /*2dd0*/  LOP3.LUT R50, R71, 0xfe, RZ, 0xc0, !PT ;  /* 0x000000fe47327812 */ /* 0x000fe200078ec0ff */
[----:B------:R0:W3:Y:S01]  /*2de0*/  LDG.E.U8.CONSTANT R86, desc[UR6][R72.64] ;  /* 0x0000000648567981 */ /* 0x0000e2000c1e9100 */
[----:B------:R-:W-:Y:S02]  /*2df0*/  PRMT R74, R12, 0x9910, RZ ;  /* 0x000099100c4a7816 */ /* 0x000fe400000000ff */
[----:B------:R-:W-:-:S03]  /*2e00*/  SHF.R.U32.HI R12, RZ, 0x1, R50 ;  /* 0x00000001ff0c7819 */ /* 0x000fc60000011632 */
[----:B------:R-:W-:Y:S01]  /*2e10*/  IMAD.MOV.U32 R50, RZ, RZ, R74 ;  /* 0x000000ffff327224 */ /* 0x000fe200078e004a */
[----:B0-----:R-:W-:-:S03]  /*2e20*/  PRMT R72, R12, 0x9910, RZ ;  /* 0x000099100c487816 */ /* 0x001fc600000000ff */
[----:B------:R-:W-:Y:S02]  /*2e30*/  IMAD R12, R50, 0x47, RZ ;  /* 0x00000047320c7824 */ /* 0x000fe400078e02ff */
[----:B------:R-:W-:Y:S02]  /*2e40*/  IMAD.MOV.U32 R50, RZ, RZ, R72 ;  /* 0x000000ffff327224 */ /* 0x000fe400078e0048 */
[----:B------:R-:W-:Y:S02]  /*2e50*/  IMAD.X R3, RZ, RZ, UR5, P0 ;  /* 0x00000005ff037e24 */ /* 0x000fe400080e06ff */
[----:B------:R-:W-:Y:S01]  /*2e60*/  IMAD R50, R50, 0x47, RZ ;  /* 0x0000004732327824 */ /* 0x000fe200078e02ff */
[----:B------:R-:W-:Y:S02]  /*2e70*/  LOP3.LUT R12, R12, 0xffff, RZ, 0xc0, !PT ;  /* 0x0000ffff0c0c7812 */ /* 0x000fe400078ec0ff */
[----:B------:R0:W3:Y:S02]  /*2e80*/  LDG.E.U8.CONSTANT R93, desc[UR6][R2.64] ;  /* 0x00000006025d7981 */ /* 0x0000e4000c1e9100 */
[----:B------:R-:W-:-:S02]  /*2e90*/  SHF.R.U32.HI R12, RZ, 0xb, R12 ;  /* 0x0000000bff0c7819 */ /* 0x000fc4000001160c */
[----:B0-----:R-:W-:Y:S02]  /*2ea0*/  LOP3.LUT R2, R50, 0xffff, RZ, 0xc0, !PT ;  /* 0x0000ffff32027812 */ /* 0x001fe400078ec0ff */
[----:B------:R-:W-:Y:S02]  /*2eb0*/  PRMT R3, R12, 0x9910, RZ ;  /* 0x000099100c037816 */ /* 0x000fe400000000ff */
[----:B------:R-:W-:-:S04]  /*2ec0*/  SHF.R.U32.HI R2, RZ, 0xb, R2 ;  /* 0x0000000bff027819 */ /* 0x000fc80000011602 */
[----:B------:R-:W-:Y:S01]  /*2ed0*/  PRMT R12, R2, 0x9910, RZ ;  /* 0x00009910020c7816 */ /* 0x000fe200000000ff */
[----:B------:R-:W-:-:S04]  /*2ee0*/  IMAD R2, R3, 0x3a, RZ ;  /* 0x0000003a03027824 */ /* 0x000fc800078e02ff */
[----:B------:R-:W-:Y:S02]  /*2ef0*/  IMAD.MOV.U32 R3, RZ, RZ, R12 ;  /* 0x000000ffff037224 */ /* 0x000fe400078e000c */
[----:B------:R-:W-:Y:S02]  /*2f00*/  IMAD.MOV R12, RZ, RZ, -R2 ;  /* 0x000000ffff0c7224 */ /* 0x000fe400078e0a02 */
[----:B------:R-:W-:-:S03]  /*2f10*/  IMAD R2, R3, 0x3a, RZ ;  /* 0x0000003a03027824 */ /* 0x000fc600078e02ff */
[----:B------:R-:W-:Y:S01]  /*2f20*/  PRMT R12, R12, 0x7710, RZ ;  /* 0x000077100c0c7816 */ /* 0x000fe200000000ff */
[----:B------:R-:W-:-:S04]  /*2f30*/  IMAD.MOV R3, RZ, RZ, -R2 ;  /* 0x000000ffff037224 */ /* 0x000fc800078e0a02 */
[----:B------:R-:W-:Y:S01]  /*2f40*/  IMAD.IADD R2, R69, 0x1, R12 ;  /* 0x0000000145027824 */ /* 0x000fe200078e020c */
[----:B------:R-:W-:-:S04]  /*2f50*/  PRMT R12, R3, 0x7710, RZ ;  /* 0x00007710030c7816 */ /* 0x000fc800000000ff */
[----:B------:R-:W-:Y:S01]  /*2f60*/  LOP3.LUT R88, R2, 0xff, RZ, 0xc0, !PT ;  /* 0x000000ff02587812 */ /* 0x000fe200078ec0ff */
[----:B------:R-:W-:Y:S01]  /*2f70*/  IMAD.IADD R2, R71, 0x1, R12 ;  /* 0x0000000147027824 */ /* 0x000fe200078e020c */
[----:B------:R-:W-:Y:S02]  /*2f80*/  IADD3 R72, PT, PT, R52, 0xee, R48 ;  /* 0x000000ee34487810 */ /* 0x000fe40007ffe030 */
[----:B------:R-:W-:Y:S02]  /*2f90*/  IADD3 R88, P0, PT, R88, UR4, RZ ;  /* 0x0000000458587c10 */ /* 0x000fe4000ff1e0ff */
[----:B------:R-:W-:Y:S02]  /*2fa0*/  IADD3 R73, PT, PT, R52, 0x8e, R51 ;  /* 0x0000008e34497810 */ /* 0x000fe40007ffe033 */
[----:B------:R-:W-:Y:S01]  /*2fb0*/  LOP3.LUT R2, R2, 0xff, RZ, 0xc0, !PT ;  /* 0x000000ff02027812 */ /* 0x000fe200078ec0ff */
[----:B------:R-:W-:Y:S01]  /*2fc0*/  IMAD.X R89, RZ, RZ, UR5, P0 ;  /* 0x00000005ff597e24 */ /* 0x000fe200080e06ff */
[----:B------:R-:W-:-:S02]  /*2fd0*/  LOP3.LUT R73, R73, R72, RZ, 0x3c, !PT ;  /* 0x0000004849497212 */ /* 0x000fc400078e3cff */
[----:B------:R-:W-:Y:S02]  /*2fe0*/  IADD3 R2, P0, PT, R2, UR4, RZ ;  /* 0x0000000402027c10 */ /* 0x000fe4000ff1e0ff */
[C---:B------:R-:W-:Y:S01]  /*2ff0*/  IADD3 R74, PT, PT, R52.reuse, 0xb3, R75 ;  /* 0x000000b3344a7810 */ /* 0x040fe20007ffe04b */
[----:B------:R-:W3:Y:S01]  /*3000*/  LDG.E.U8.CONSTANT R50, desc[UR6][R88.64] ;  /* 0x0000000658327981 */ /* 0x000ee2000c1e9100 */
[----:B------:R-:W-:Y:S01]  /*3010*/  LOP3.LUT R48, R73, 0xfe, RZ, 0xc0, !PT ;  /* 0x000000fe49307812 */ /* 0x000fe200078ec0ff */
[----:B------:R-:W-:Y:S01]  /*3020*/  IMAD.X R3, RZ, RZ, UR5, P0 ;  /* 0x00000005ff037e24 */ /* 0x000fe200080e06ff */
[----:B------:R-:W-:Y:S02]  /*3030*/  IADD3 R75, PT, PT, R52, 0x53, R83 ;  /* 0x00000053344b7810 */ /* 0x000fe40007ffe053 */
[----:B------:R-:W-:Y:S02]  /*3040*/  SHF.R.U32.HI R48, RZ, 0x1, R48 ;  /* 0x00000001ff307819 */ /* 0x000fe40000011630 */
[----:B------:R-:W-:Y:S01]  /*3050*/  LOP3.LUT R75, R75, R74, RZ, 0x3c, !PT ;  /* 0x0000004a4b4b7212 */ /* 0x000fe200078e3cff */
[----:B------:R0:W3:Y:S02]  /*3060*/  LDG.E.U8.CONSTANT R12, desc[UR6][R2.64] ;  /* 0x00000006020c7981 */ /* 0x0000e4000c1e9100 */
[----:B0-----:R-:W-:-:S02]  /*3070*/  PRMT R3, R48, 0x9910, RZ ;  /* 0x0000991030037816 */ /* 0x001fc400000000ff */
[----:B------:R-:W-:-:S04]  /*3080*/  LOP3.LUT R48, R75, 0xfe, RZ, 0xc0, !PT ;  /* 0x000000fe4b307812 */ /* 0x000fc800078ec0ff */
[----:B------:R-:W-:-:S04]  /*3090*/  SHF.R.U32.HI R2, RZ, 0x1, R48 ;  /* 0x00000001ff027819 */ /* 0x000fc80000011630 */
[----:B------:R-:W-:Y:S01]  /*30a0*/  PRMT R48, R2, 0x9910, RZ ;  /* 0x0000991002307816 */ /* 0x000fe200000000ff */
[----:B------:R-:W-:-:S04]  /*30b0*/  IMAD R2, R3, 0x47, RZ ;  /* 0x0000004703027824 */ /* 0x000fc800078e02ff */
[----:B------:R-:W-:Y:S01]  /*30c0*/  IMAD.MOV.U32 R3, RZ, RZ, R48 ;  /* 0x000000ffff037224 */ /* 0x000fe200078e0030 */
[----:B------:R-:W-:-:S03]  /*30d0*/  LOP3.LUT R2, R2, 0xffff, RZ, 0xc0, !PT ;  /* 0x0000ffff02027812 */ /* 0x000fc600078ec0ff */
[----:B------:R-:W-:Y:S01]  /*30e0*/  IMAD R3, R3, 0x47, RZ ;  /* 0x0000004703037824 */ /* 0x000fe200078e02ff */
[----:B------:R-:W-:-:S04]  /*30f0*/  SHF.R.U32.HI R2, RZ, 0xb, R2 ;  /* 0x0000000bff027819 */ /* 0x000fc80000011602 */
[----:B------:R-:W-:Y:S02]  /*3100*/  LOP3.LUT R3, R3, 0xffff, RZ, 0xc0, !PT ;  /* 0x0000ffff03037812 */ /* 0x000fe400078ec0ff */
[----:B------:R-:W-:Y:S02]  /*3110*/  PRMT R48, R2, 0x9910, RZ ;  /* 0x0000991002307816 */ /* 0x000fe400000000ff */
[----:B------:R-:W-:-:S03]  /*3120*/  SHF.R.U32.HI R2, RZ, 0xb, R3 ;  /* 0x0000000bff027819 */ /* 0x000fc60000011603 */
[----:B------:R-:W-:Y:S01]  /*3130*/  IMAD.MOV.U32 R3, RZ, RZ, R48 ;  /* 0x000000ffff037224 */ /* 0x000fe200078e0030 */
[----:B------:R-:W-:-:S03]  /*3140*/  PRMT R48, R2, 0x9910, RZ ;  /* 0x0000991002307816 */ /* 0x000fc600000000ff */
[----:B------:R-:W-:Y:S02]  /*3150*/  IMAD R2, R3, 0x3a, RZ ;  /* 0x0000003a03027824 */ /* 0x000fe400078e02ff */
[----:B------:R-:W-:Y:S02]  /*3160*/  IMAD.MOV.U32 R3, RZ, RZ, R48 ;  /* 0x000000ffff037224 */ /* 0x000fe400078e0030 */
[----:B------:R-:W-:Y:S02]  /*3170*/  IMAD.MOV R48, RZ, RZ, -R2 ;  /* 0x000000ffff307224 */ /* 0x000fe400078e0a02 */
[----:B------:R-:W-:-:S03]  /*3180*/  IMAD R2, R3, 0x3a, RZ ;  /* 0x0000003a03027824 */ /* 0x000fc600078e02ff */
[----:B------:R-:W-:Y:S01]  /*3190*/  PRMT R48, R48, 0x7710, RZ ;  /* 0x0000771030307816 */ /* 0x000fe200000000ff */
[----:B------:R-:W-:-:S04]  /*31a0*/  IMAD.MOV R3, RZ, RZ, -R2 ;  /* 0x000000ffff037224 */ /* 0x000fc800078e0a02 */
[----:B------:R-:W-:-:S05]  /*31b0*/  IMAD.IADD R2, R73, 0x1, R48 ;  /* 0x0000000149027824 */ /* 0x000fca00078e0230 */
[----:B------:R-:W-:-:S04]  /*31c0*/  LOP3.LUT R88, R2, 0xff, RZ, 0xc0, !PT ;  /* 0x000000ff02587812 */ /* 0x000fc800078ec0ff */
[----:B------:R-:W-:Y:S02]  /*31d0*/  IADD3 R88, P0, PT, R88, UR4, RZ ;  /* 0x0000000458587c10 */ /* 0x000fe4000ff1e0ff */
[C---:B------:R-:W-:Y:S02]  /*31e0*/  IADD3 R76, PT, PT, R52.reuse, 0x78, R77 ;  /* 0x00000078344c7810 */ /* 0x040fe40007ffe04d */
[----:B------:R-:W-:Y:S01]  /*31f0*/  PRMT R48, R3, 0x7710, RZ ;  /* 0x0000771003307816 */ /* 0x000fe200000000ff */
[----:B------:R-:W-:Y:S01]  /*3200*/  IMAD.X R89, RZ, RZ, UR5, P0 ;  /* 0x00000005ff597e24 */ /* 0x000fe200080e06ff */
[----:B------:R-:W-:-:S03]  /*3210*/  IADD3 R77, PT, PT, R52, 0x18, R9 ;  /* 0x00000018344d7810 */ /* 0x000fc60007ffe009 */
[----:B------:R-:W-:Y:S01]  /*3220*/  IMAD.IADD R2, R75, 0x1, R48 ;  /* 0x000000014b027824 */ /* 0x000fe200078e0230 */
[----:B------:R-:W-:Y:S01]  /*3230*/  LOP3.LUT R77, R77, R76, RZ, 0x3c, !PT ;  /* 0x0000004c4d4d7212 */ /* 0x000fe200078e3cff */
[----:B------:R2:W3:Y:S02]  /*3240*/  LDG.E.U8.CONSTANT R48, desc[UR6][R88.64] ;  /* 0x0000000658307981 */ /* 0x0004e4000c1e9100 */
[----:B--2---:R-:W-:Y:S02]  /*3250*/  PRMT R89, R80, 0x3340, R92 ;  /* 0x0000334050597816 */ /* 0x004fe4000000005c */
[----:B------:R-:W-:-:S04]  /*3260*/  LOP3.LUT R80, R77, 0xfe, RZ, 0xc0, !PT ;  /* 0x000000fe4d507812 */ /* 0x000fc800078ec0ff */
[----:B------:R-:W-:Y:S02]  /*3270*/  SHF.R.U32.HI R80, RZ, 0x1, R80 ;  /* 0x00000001ff507819 */ /* 0x000fe40000011650 */
[----:B------:R-:W-:Y:S02]  /*3280*/  LOP3.LUT R2, R2, 0xff, RZ, 0xc0, !PT ;  /* 0x000000ff02027812 */ /* 0x000fe400078ec0ff */
[----:B------:R-:W-:Y:S02]  /*3290*/  PRMT R80, R80, 0x9910, RZ ;  /* 0x0000991050507816 */ /* 0x000fe400000000ff */
[----:B------:R-:W-:-:S03]  /*32a0*/  IADD3 R2, P0, PT, R2, UR4, RZ ;  /* 0x0000000402027c10 */ /* 0x000fc6000ff1e0ff */
[----:B------:R-:W-:Y:S02]  /*32b0*/  IMAD R80, R80, 0x47, RZ ;  /* 0x0000004750507824 */ /* 0x000fe400078e02ff */
[----:B------:R-:W-:-:S03]  /*32c0*/  IMAD.X R3, RZ, RZ, UR5, P0 ;  /* 0x00000005ff037e24 */ /* 0x000fc600080e06ff */
[----:B------:R-:W-:Y:S02]  /*32d0*/  LOP3.LUT R80, R80, 0xffff, RZ, 0xc0, !PT ;  /* 0x0000ffff50507812 */ /* 0x000fe400078ec0ff */
[----:B------:R0:W2:Y:S02]  /*32e0*/  LDG.E.U8.CONSTANT R90, desc[UR6][R2.64] ;  /* 0x00000006025a7981 */ /* 0x0000a4000c1e9100 */
[----:B0-----:R-:W-:-:S04]  /*32f0*/  SHF.R.U32.HI R2, RZ, 0xb, R80 ;  /* 0x0000000bff027819 */ /* 0x001fc80000011650 */
[----:B------:R-:W-:-:S05]  /*3300*/  PRMT R2, R2, 0x9910, RZ ;  /* 0x0000991002027816 */ /* 0x000fca00000000ff */
[----:B------:R-:W-:-:S04]  /*3310*/  IMAD R2, R2, 0x3a, RZ ;  /* 0x0000003a02027824 */ /* 0x000fc800078e02ff */
[----:B------:R-:W-:Y:S01]  /*3320*/  IMAD.MOV R2, RZ, RZ, -R2 ;  /* 0x000000ffff027224 */ /* 0x000fe200078e0a02 */
[----:B------:R-:W-:-:S04]  /*3330*/  SHF.R.U32.HI R80, RZ, 0x2, R78 ;  /* 0x00000002ff507819 */ /* 0x000fc8000001164e */
[----:B------:R-:W-:Y:S02]  /*3340*/  PRMT R2, R2, 0x7710, RZ ;  /* 0x0000771002027816 */ /* 0x000fe400000000ff */
[----:B------:R-:W-:-:S03]  /*3350*/  LOP3.LUT R78, R80, R78, RZ, 0x3c, !PT ;  /* 0x0000004e504e7212 */ /* 0x000fc600078e3cff */
[----:B------:R-:W-:Y:S01]  /*3360*/  IMAD.IADD R2, R77, 0x1, R2 ;  /* 0x000000014d027824 */ /* 0x000fe200078e0202 */
[----:B----4-:R-:W-:Y:S01]  /*3370*/  PRMT R62, R62, 0x3340, R87 ;  /* 0x000033403e3e7816 */ /* 0x010fe20000000057 */
[----:B------:R-:W-:Y:S02]  /*3380*/  IMAD.SHL.U32 R87, R78, 0x2, RZ ;  /* 0x000000024e577824 */ /* 0x000fe400078e00ff */
[----:B------:R-:W-:Y:S01]  /*3390*/  IMAD.SHL.U32 R80, R9, 0x10, RZ ;  /* 0x0000001009507824 */ /* 0x000fe200078e00ff */
[----:B------:R-:W-:-:S04]  /*33a0*/  LOP3.LUT R2, R2, 0xff, RZ, 0xc0, !PT ;  /* 0x000000ff02027812 */ /* 0x000fc800078ec0ff */
[----:B------:R-:W-:Y:S02]  /*33b0*/  IADD3 R2, P0, PT, R2, UR4, RZ ;  /* 0x0000000402027c10 */ /* 0x000fe4000ff1e0ff */
[----:B------:R-:W-:Y:S02]  /*33c0*/  LOP3.LUT R87, R9, R80, R87, 0x96, !PT ;  /* 0x0000005009577212 */ /* 0x000fe400078e9657 */
[----:B------:R-:W-:Y:S01]  /*33d0*/  SHF.R.U32.HI R80, RZ, 0x2, R79 ;  /* 0x00000002ff507819 */ /* 0x000fe2000001164f */
[----:B------:R-:W-:Y:S01]  /*33e0*/  IMAD.X R3, RZ, RZ, UR5, P0 ;  /* 0x00000005ff037e24 */ /* 0x000fe200080e06ff */
[----:B------:R-:W-:Y:S02]  /*33f0*/  LOP3.LUT R87, R87, R78, RZ, 0x3c, !PT ;  /* 0x0000004e57577212 */ /* 0x000fe400078e3cff */
[----:B------:R-:W-:Y:S02]  /*3400*/  LOP3.LUT R79, R80, R79, RZ, 0x3c, !PT ;  /* 0x0000004f504f7212 */ /* 0x000fe400078e3cff */
[----:B---3--:R-:W-:-:S02]  /*3410*/  PRMT R4, R0, 0x3340, R4 ;  /* 0x0000334000047816 */ /* 0x008fc40000000004 */
[----:B------:R0:W2:Y:S01]  /*3420*/  LDG.E.U8.CONSTANT R0, desc[UR6][R2.64] ;  /* 0x0000000602007981 */ /* 0x0000a2000c1e9100 */
[----:B------:R-:W-:Y:S02]  /*3430*/  IMAD.SHL.U32 R78, R79, 0x2, RZ ;  /* 0x000000024f4e7824 */ /* 0x000fe400078e00ff */
[----:B0-----:R-:W-:-:S05]  /*3440*/  IMAD.SHL.U32 R2, R87, 0x10, RZ ;  /* 0x0000001057027824 */ /* 0x001fca00078e00ff */
[----:B------:R-:W-:Y:S02]  /*3450*/  LOP3.LUT R78, R87, R2, R78, 0x96, !PT ;  /* 0x00000002574e7212 */ /* 0x000fe400078e964e */
[----:B------:R-:W-:-:S04]  /*3460*/  SHF.R.U32.HI R2, RZ, 0x2, R51 ;  /* 0x00000002ff027819 */ /* 0x000fc80000011633 */
[----:B------:R-:W-:Y:S02]  /*3470*/  LOP3.LUT R2, R2, R51, RZ, 0x3c, !PT ;  /* 0x0000003302027212 */ /* 0x000fe400078e3cff */
[----:B------:R-:W-:-:S03]  /*3480*/  LOP3.LUT R51, R78, R79, RZ, 0x3c, !PT ;  /* 0x0000004f4e337212 */ /* 0x000fc600078e3cff */
[----:B------:R-:W-:Y:S02]  /*3490*/  IMAD.SHL.U32 R3, R2, 0x2, RZ ;  /* 0x0000000202037824 */ /* 0x000fe400078e00ff */
[----:B------:R-:W-:Y:S01]  /*34a0*/  IMAD.SHL.U32 R78, R51, 0x10, RZ ;  /* 0x00000010334e7824 */ /* 0x000fe200078e00ff */
[----:B------:R-:W-:-:S04]  /*34b0*/  IADD3 R79, PT, PT, R52, 0xdd, R87 ;  /* 0x000000dd344f7810 */ /* 0x000fc80007ffe057 */
[----:B------:R-:W-:Y:S02]  /*34c0*/  LOP3.LUT R3, R51, R78, R3, 0x96, !PT ;  /* 0x0000004e33037212 */ /* 0x000fe400078e9603 */
[----:B------:R-:W-:-:S04]  /*34d0*/  IADD3 R78, PT, PT, R52, 0x3d, R7 ;  /* 0x0000003d344e7810 */ /* 0x000fc80007ffe007 */
[----:B------:R-:W-:Y:S02]  /*34e0*/  LOP3.LUT R79, R79, R78, RZ, 0x3c, !PT ;  /* 0x0000004e4f4f7212 */ /* 0x000fe400078e3cff */
[----:B------:R-:W-:Y:S02]  /*34f0*/  LOP3.LUT R7, R3, R2, RZ, 0x3c, !PT ;  /* 0x0000000203077212 */ /* 0x000fe400078e3cff */
[----:B------:R-:W-:-:S04]  /*3500*/  LOP3.LUT R2, R79, 0xfe, RZ, 0xc0, !PT ;  /* 0x000000fe4f027812 */ /* 0x000fc800078ec0ff */
[----:B------:R-:W-:-:S04]  /*3510*/  SHF.R.U32.HI R2, RZ, 0x1, R2 ;  /* 0x00000001ff027819 */ /* 0x000fc80000011602 */
[----:B------:R-:W-:-:S05]  /*3520*/  PRMT R2, R2, 0x9910, RZ ;  /* 0x0000991002027816 */ /* 0x000fca00000000ff */
[----:B------:R-:W-:-:S05]  /*3530*/  IMAD R2, R2, 0x47, RZ ;  /* 0x0000004702027824 */ /* 0x000fca00078e02ff */
[----:B------:R-:W-:-:S04]  /*3540*/  LOP3.LUT R2, R2, 0xffff, RZ, 0xc0, !PT ;  /* 0x0000ffff02027812 */ /* 0x000fc800078ec0ff */
[----:B------:R-:W-:-:S04]  /*3550*/  SHF.R.U32.HI R2, RZ, 0xb, R2 ;  /* 0x0000000bff027819 */ /* 0x000fc80000011602 */
[----:B------:R-:W-:Y:S02]  /*3560*/  PRMT R2, R2, 0x9910, RZ ;  /* 0x0000991002027816 */ /* 0x000fe400000000ff */
[----:B------:R-:W-:-:S03]  /*3570*/  IADD3 R80, PT, PT, R52, 0x2, R81 ;  /* 0x0000000234507810 */ /* 0x000fc60007ffe051 */
[----:B------:R-:W-:Y:S01]  /*3580*/  IMAD R2, R2, 0x3a, RZ ;  /* 0x0000003a02027824 */ /* 0x000fe200078e02ff */
[----:B------:R-:W-:-:S03]  /*3590*/  IADD3 R81, PT, PT, R52, 0xa2, R51 ;  /* 0x000000a234517810 */ /* 0x000fc60007ffe033 */
[----:B------:R-:W-:Y:S01]  /*35a0*/  IMAD.MOV R2, RZ, RZ, -R2 ;  /* 0x000000ffff027224 */ /* 0x000fe200078e0a02 */
[----:B------:R-:W-:-:S04]  /*35b0*/  LOP3.LUT R81, R81, R80, RZ, 0x3c, !PT ;  /* 0x0000005051517212 */ /* 0x000fc800078e3cff */
[----:B------:R-:W-:Y:S02]  /*35c0*/  PRMT R2, R2, 0x7710, RZ ;  /* 0x0000771002027816 */ /* 0x000fe400000000ff */
[----:B------:R-:W-:-:S03]  /*35d0*/  LOP3.LUT R88, R81, 0xfe, RZ, 0xc0, !PT ;  /* 0x000000fe51587812 */ /* 0x000fc600078ec0ff */
[----:B------:R-:W-:Y:S01]  /*35e0*/  IMAD.IADD R2, R79, 0x1, R2 ;  /* 0x000000014f027824 */ /* 0x000fe200078e0202 */
[----:B------:R-:W-:-:S04]  /*35f0*/  SHF.R.U32.HI R88, RZ, 0x1, R88 ;  /* 0x00000001ff587819 */ /* 0x000fc80000011658 */
[----:B------:R-:W-:Y:S02]  /*3600*/  LOP3.LUT R2, R2, 0xff, RZ, 0xc0, !PT ;  /* 0x000000ff02027812 */ /* 0x000fe400078ec0ff */
[----:B------:R-:W-:Y:S02]  /*3610*/  PRMT R88, R88, 0x9910, RZ ;  /* 0x0000991058587816 */ /* 0x000fe400000000ff */
[----:B------:R-:W-:-:S03]  /*3620*/  IADD3 R2, P0, PT, R2, UR4, RZ ;  /* 0x0000000402027c10 */ /* 0x000fc6000ff1e0ff */
[----:B------:R-:W-:Y:S02]  /*3630*/  IMAD R88, R88, 0x47, RZ ;  /* 0x0000004758587824 */ /* 0x000fe400078e02ff */
[----:B------:R-:W-:Y:S01]  /*3640*/  IMAD.X R3, RZ, RZ, UR5, P0 ;  /* 0x00000005ff037e24 */ /* 0x000fe200080e06ff */
[----:B------:R-:W-:Y:S02]  /*3650*/  PRMT R5, R5, 0x3340, R10 ;  /* 0x0000334005057816 */ /* 0x000fe4000000000a */
[----:B------:R-:W-:Y:S02]  /*3660*/  LOP3.LUT R88, R88, 0xffff, RZ, 0xc0, !PT ;  /* 0x0000ffff58587812 */ /* 0x000fe400078ec0ff */
[----:B------:R0:W3:Y:S02]  /*3670*/  LDG.E.U8.CONSTANT R10, desc[UR6][R2.64] ;  /* 0x00000006020a7981 */ /* 0x0000e4000c1e9100 */
[----:B0-----:R-:W-:-:S04]  /*3680*/  SHF.R.U32.HI R2, RZ, 0xb, R88 ;  /* 0x0000000bff027819 */ /* 0x001fc80000011658 */
[----:B------:R-:W-:-:S05]  /*3690*/  PRMT R2, R2, 0x9910, RZ ;  /* 0x0000991002027816 */ /* 0x000fca00000000ff */
[----:B------:R-:W-:-:S04]  /*36a0*/  IMAD R2, R2, 0x3a, RZ ;  /* 0x0000003a02027824 */ /* 0x000fc800078e02ff */
[----:B------:R-:W-:-:S05]  /*36b0*/  IMAD.MOV R2, RZ, RZ, -R2 ;  /* 0x000000ffff027224 */ /* 0x000fca00078e0a02 */
[----:B------:R-:W-:-:S05]  /*36c0*/  PRMT R2, R2, 0x7710, RZ ;  /* 0x0000771002027816 */ /* 0x000fca00000000ff */
[----:B------:R-:W-:Y:S01]  /*36d0*/  IMAD.IADD R2, R81, 0x1, R2 ;  /* 0x0000000151027824 */ /* 0x000fe200078e0202 */
[----:B------:R-:W-:Y:S02]  /*36e0*/  PRMT R55, R55, 0x3340, R6 ;  /* 0x0000334037377816 */ /* 0x000fe40000000006 */
[----:B------:R-:W-:Y:S02]  /*36f0*/  SHF.R.U32.HI R6, RZ, 0x2, R83 ;  /* 0x00000002ff067819 */ /* 0x000fe40000011653 */
[----:B------:R-:W-:Y:S02]  /*3700*/  LOP3.LUT R2, R2, 0xff, RZ, 0xc0, !PT ;  /* 0x000000ff02027812 */ /* 0x000fe400078ec0ff */
[----:B------:R-:W-:Y:S02]  /*3710*/  PRMT R54, R54, 0x3340, R82 ;  /* 0x0000334036367816 */ /* 0x000fe40000000052 */
[----:B------:R-:W-:Y:S02]  /*3720*/  IADD3 R2, P0, PT, R2, UR4, RZ ;  /* 0x0000000402027c10 */ /* 0x000fe4000ff1e0ff */
[----:B------:R-:W-:-:S02]  /*3730*/  LOP3.LUT R6, R6, R83, RZ, 0x3c, !PT ;  /* 0x0000005306067212 */ /* 0x000fc400078e3cff */
[C---:B------:R-:W-:Y:S02]  /*3740*/  IADD3 R82, PT, PT, R52.reuse, 0xc7, R53 ;  /* 0x000000c734527810 */ /* 0x040fe40007ffe035 */
[----:B------:R-:W-:Y:S01]  /*3750*/  IADD3 R83, PT, PT, R52, 0x67, R7 ;  /* 0x0000006734537810 */ /* 0x000fe20007ffe007 */
[----:B------:R-:W-:Y:S01]  /*3760*/  IMAD.X R3, RZ, RZ, UR5, P0 ;  /* 0x00000005ff037e24 */ /* 0x000fe200080e06ff */
[----:B------:R-:W-:Y:S02]  /*3770*/  PRMT R56, R56, 0x3340, R91 ;  /* 0x0000334038387816 */ /* 0x000fe4000000005b */
[----:B------:R-:W-:Y:S02]  /*3780*/  LOP3.LUT R83, R83, R82, RZ, 0x3c, !PT ;  /* 0x0000005253537212 */ /* 0x000fe400078e3cff */
[----:B------:R0:W3:Y:S02]  /*3790*/  LDG.E.U8.CONSTANT R91, desc[UR6][R2.64] ;  /* 0x00000006025b7981 */ /* 0x0000e4000c1e9100 */
[----:B0-----:R-:W-:-:S04]  /*37a0*/  LOP3.LUT R2, R83, 0xfe, RZ, 0xc0, !PT ;  /* 0x000000fe53027812 */ /* 0x001fc800078ec0ff */
[----:B------:R-:W-:-:S04]  /*37b0*/  SHF.R.U32.HI R2, RZ, 0x1, R2 ;  /* 0x00000001ff027819 */ /* 0x000fc80000011602 */
[----:B------:R-:W-:-:S05]  /*37c0*/  PRMT R2, R2, 0x9910, RZ ;  /* 0x0000991002027816 */ /* 0x000fca00000000ff */
[----:B------:R-:W-:Y:S01]  /*37d0*/  IMAD R2, R2, 0x47, RZ ;  /* 0x0000004702027824 */ /* 0x000fe200078e02ff */
[----:B------:R-:W-:-:S04]  /*37e0*/  PRMT R57, R57, 0x3340, R84 ;  /* 0x0000334039397816 */ /* 0x000fc80000000054 */
[----:B------:R-:W-:Y:S01]  /*37f0*/  LOP3.LUT R2, R2, 0xffff, RZ, 0xc0, !PT ;  /* 0x0000ffff02027812 */ /* 0x000fe200078ec0ff */
[----:B------:R-:W-:Y:S02]  /*3800*/  IMAD.SHL.U32 R53, R6, 0x2, RZ ;  /* 0x0000000206357824 */ /* 0x000fe400078e00ff */
[----:B------:R-:W-:Y:S01]  /*3810*/  IMAD.SHL.U32 R84, R7, 0x10, RZ ;  /* 0x0000001007547824 */ /* 0x000fe200078e00ff */
[----:B------:R-:W-:-:S04]  /*3820*/  SHF.R.U32.HI R2, RZ, 0xb, R2 ;  /* 0x0000000bff027819 */ /* 0x000fc80000011602 */
[----:B------:R-:W-:Y:S02]  /*3830*/  PRMT R2, R2, 0x9910, RZ ;  /* 0x0000991002027816 */ /* 0x000fe400000000ff */
[----:B------:R-:W-:-:S03]  /*3840*/  LOP3.LUT R53, R7, R84, R53, 0x96, !PT ;  /* 0x0000005407357212 */ /* 0x000fc600078e9635 */
[----:B------:R-:W-:Y:S01]  /*3850*/  IMAD R2, R2, 0x3a, RZ ;  /* 0x0000003a02027824 */ /* 0x000fe200078e02ff */
[----:B------:R-:W-:Y:S02]  /*3860*/  LOP3.LUT R53, R53, R6, RZ, 0x3c, !PT ;  /* 0x0000000635357212 */ /* 0x000fe400078e3cff */
[C---:B------:R-:W-:Y:S01]  /*3870*/  IADD3 R84, PT, PT, R52.reuse, 0x8c, R85 ;  /* 0x0000008c34547810 */ /* 0x040fe20007ffe055 */
[----:B------:R-:W-:Y:S01]  /*3880*/  IMAD.MOV R2, RZ, RZ, -R2 ;  /* 0x000000ffff027224 */ /* 0x000fe200078e0a02 */
[----:B------:R-:W-:-:S04]  /*3890*/  IADD3 R85, PT, PT, R52, 0x2c, R53 ;  /* 0x0000002c34557810 */ /* 0x000fc80007ffe035 */
[----:B------:R-:W-:Y:S02]  /*38a0*/  LOP3.LUT R85, R85, R84, RZ, 0x3c, !PT ;  /* 0x0000005455557212 */ /* 0x000fe400078e3cff */
[----:B------:R-:W-:Y:S02]  /*38b0*/  PRMT R2, R2, 0x7710, RZ ;  /* 0x0000771002027816 */ /* 0x000fe400000000ff */
[----:B------:R-:W-:Y:S02]  /*38c0*/  PRMT R8, R8, 0x3340, R86 ;  /* 0x0000334008087816 */ /* 0x000fe40000000056 */
[----:B------:R-:W-:Y:S01]  /*38d0*/  LOP3.LUT R86, R85, 0xfe, RZ, 0xc0, !PT ;  /* 0x000000fe55567812 */ /* 0x000fe200078ec0ff */
[----:B------:R-:W-:-:S03]  /*38e0*/  IMAD.IADD R2, R83, 0x1, R2 ;  /* 0x0000000153027824 */ /* 0x000fc600078e0202 */
[----:B------:R-:W-:Y:S02]  /*38f0*/  SHF.R.U32.HI R86, RZ, 0x1, R86 ;  /* 0x00000001ff567819 */ /* 0x000fe40000011656 */
[----:B------:R-:W-:Y:S02]  /*3900*/  LOP3.LUT R2, R2, 0xff, RZ, 0xc0, !PT ;  /* 0x000000ff02027812 */ /* 0x000fe400078ec0ff */
[----:B------:R-:W-:Y:S02]  /*3910*/  PRMT R86, R86, 0x9910, RZ ;  /* 0x0000991056567816 */ /* 0x000fe400000000ff */
[----:B------:R-:W-:-:S03]  /*3920*/  IADD3 R2, P0, PT, R2, UR4, RZ ;  /* 0x0000000402027c10 */ /* 0x000fc6000ff1e0ff */
[----:B------:R-:W-:Y:S02]  /*3930*/  IMAD R86, R86, 0x47, RZ ;  /* 0x0000004756567824 */ /* 0x000fe400078e02ff */
[----:B------:R-:W-:-:S03]  /*3940*/  IMAD.X R3, RZ, RZ, UR5, P0 ;  /* 0x00000005ff037e24 */ /* 0x000fc600080e06ff */
[----:B------:R-:W-:Y:S02]  /*3950*/  LOP3.LUT R86, R86, 0xffff, RZ, 0xc0, !PT ;  /* 0x0000ffff56567812 */ /* 0x000fe400078ec0ff */
[----:B------:R0:W4:Y:S02]  /*3960*/  LDG.E.U8.CONSTANT R6, desc[UR6][R2.64] ;  /* 0x0000000602067981 */ /* 0x000124000c1e9100 */
[----:B0-----:R-:W-:-:S04]  /*3970*/  SHF.R.U32.HI R2, RZ, 0xb, R86 ;  /* 0x0000000bff027819 */ /* 0x001fc80000011656 */
[----:B------:R-:W-:-:S05]  /*3980*/  PRMT R2, R2, 0x9910, RZ ;  /* 0x0000991002027816 */ /* 0x000fca00000000ff */
[----:B------:R-:W-:-:S04]  /*3990*/  IMAD R2, R2, 0x3a, RZ ;  /* 0x0000003a02027824 */ /* 0x000fc800078e02ff */
[----:B------:R-:W-:-:S05]  /*39a0*/  IMAD.MOV R2, RZ, RZ, -R2 ;  /* 0x000000ffff027224 */ /* 0x000fca00078e0a02 */
[----:B------:R-:W-:-:S05]  /*39b0*/  PRMT R2, R2, 0x7710, RZ ;  /* 0x0000771002027816 */ /* 0x000fca00000000ff */
[----:B------:R-:W-:-:S05]  /*39c0*/  IMAD.IADD R2, R85, 0x1, R2 ;  /* 0x0000000155027824 */ /* 0x000fca00078e0202 */
[----:B------:R-:W-:-:S04]  /*39d0*/  LOP3.LUT R2, R2, 0xff, RZ, 0xc0, !PT ;  /* 0x000000ff02027812 */ /* 0x000fc800078ec0ff */
[----:B------:R-:W-:-:S05]  /*39e0*/  IADD3 R2, P0, PT, R2, UR4, RZ ;  /* 0x0000000402027c10 */ /* 0x000fca000ff1e0ff */
[----:B------:R-:W-:-:S06]  /*39f0*/  IMAD.X R3, RZ, RZ, UR5, P0 ;  /* 0x00000005ff037e24 */ /* 0x000fcc00080e06ff */
[----:B------:R0:W4:Y:S01]  /*3a00*/  LDG.E.U8.CONSTANT R3, desc[UR6][R2.64] ;  /* 0x0000000602037981 */ /* 0x000122000c1e9100 */
[----:B------:R-:W-:Y:S02]  /*3a10*/  PRMT R93, R93, 0x3340, R50 ;  /* 0x000033405d5d7816 */ /* 0x000fe40000000032 */
[----:B------:R-:W-:-:S04]  /*3a20*/  SHF.R.U32.HI R50, RZ, 0x2, R9 ;  /* 0x00000002ff327819 */ /* 0x000fc80000011609 */
[----:B------:R-:W-:Y:S02]  /*3a30*/  LOP3.LUT R50, R50, R9, RZ, 0x3c, !PT ;  /* 0x0000000932327212 */ /* 0x000fe400078e3cff */
[----:B------:R-:W-:Y:S01]  /*3a40*/  PRMT R9, R12, 0x3340, R48 ;  /* 0x000033400c097816 */ /* 0x000fe20000000030 */
[C---:B------:R-:W-:Y:S02]  /*3a50*/  IMAD.SHL.U32 R12, R53.reuse, 0x10, RZ ;  /* 0x00000010350c7824 */ /* 0x040fe400078e00ff */
[----:B------:R-:W-:Y:S01]  /*3a60*/  IMAD.SHL.U32 R48, R50, 0x2, RZ ;  /* 0x0000000232307824 */ /* 0x000fe200078e00ff */
[----:B--2---:R-:W-:Y:S02]  /*3a70*/  PRMT R90, R90, 0x3340, R0 ;  /* 0x000033405a5a7816 */ /* 0x004fe40000000000 */
[----:B------:R-:W-:Y:S02]  /*3a80*/  SHF.R.U32.HI R0, RZ, 0x2, R87 ;  /* 0x00000002ff007819 */ /* 0x000fe40000011657 */
[----:B------:R-:W-:-:S02]  /*3a90*/  LOP3.LUT R48, R53, R12, R48, 0x96, !PT ;  /* 0x0000000c35307212 */ /* 0x000fc400078e9630 */
[----:B------:R-:W-:Y:S02]  /*3aa0*/  LOP3.LUT R0, R0, R87, RZ, 0x3c, !PT ;  /* 0x0000005700007212 */ /* 0x000fe400078e3cff */
[----:B------:R-:W-:Y:S02]  /*3ab0*/  LOP3.LUT R48, R48, R50, RZ, 0x3c, !PT ;  /* 0x0000003230307212 */ /* 0x000fe400078e3cff */
[C---:B------:R-:W-:Y:S02]  /*3ac0*/  IADD3 R86, PT, PT, R52.reuse, 0x51, R49 ;  /* 0x0000005134567810 */ /* 0x040fe40007ffe031 */
[----:B------:R-:W-:Y:S01]  /*3ad0*/  IADD3 R87, PT, PT, R52, 0xf1, R48 ;  /* 0x000000f134577810 */ /* 0x000fe20007ffe030 */
[----:B0-----:R-:W-:Y:S02]  /*3ae0*/  IMAD.SHL.U32 R2, R0, 0x2, RZ ;  /* 0x0000000200027824 */ /* 0x001fe400078e00ff */
[----:B------:R-:W-:Y:S01]  /*3af0*/  IMAD.SHL.U32 R49, R48, 0x10, RZ ;  /* 0x0000001030317824 */ /* 0x000fe200078e00ff */
[----:B------:R-:W-:-:S04]  /*3b00*/  LOP3.LUT R87, R87, R86, RZ, 0x3c, !PT ;  /* 0x0000005657577212 */ /* 0x000fc800078e3cff */
[----:B------:R-:W-:Y:S02]  /*3b10*/  LOP3.LUT R49, R48, R49, R2, 0x96, !PT ;  /* 0x0000003130317212 */ /* 0x000fe400078e9602 */
[----:B------:R-:W-:-:S04]  /*3b20*/  LOP3.LUT R2, R87, 0xfe, RZ, 0xc0, !PT ;  /* 0x000000fe57027812 */ /* 0x000fc800078ec0ff */
[----:B------:R-:W-:-:S04]  /*3b30*/  SHF.R.U32.HI R2, RZ, 0x1, R2 ;  /* 0x00000001ff027819 */ /* 0x000fc80000011602 */
[----:B------:R-:W-:-:S05]  /*3b40*/  PRMT R2, R2, 0x9910, RZ ;  /* 0x0000991002027816 */ /* 0x000fca00000000ff */
[----:B------:R-:W-:-:S05]  /*3b50*/  IMAD R2, R2, 0x47, RZ ;  /* 0x0000004702027824 */ /* 0x000fca00078e02ff */
[----:B------:R-:W-:-:S04]  /*3b60*/  LOP3.LUT R2, R2, 0xffff, RZ, 0xc0, !PT ;  /* 0x0000ffff02027812 */ /* 0x000fc800078ec0ff */
[----:B------:R-:W-:-:S04]  /*3b70*/  SHF.R.U32.HI R2, RZ, 0xb, R2 ;  /* 0x0000000bff027819 */ /* 0x000fc80000011602 */
[----:B------:R-:W-:-:S05]  /*3b80*/  PRMT R2, R2, 0x9910, RZ ;  /* 0x0000991002027816 */ /* 0x000fca00000000ff */
[----:B------:R-:W-:-:S04]  /*3b90*/  IMAD R2, R2, 0x3a, RZ ;  /* 0x0000003a02027824 */ /* 0x000fc800078e02ff */
[----:B------:R-:W-:Y:S01]  /*3ba0*/  IMAD.MOV R2, RZ, RZ, -R2 ;  /* 0x000000ffff027224 */ /* 0x000fe200078e0a02 */
[----:B------:R-:W-:-:S04]  /*3bb0*/  LOP3.LUT R49, R49, R0, RZ, 0x3c, !PT ;  /* 0x0000000031317212 */ /* 0x000fc800078e3cff */
[----:B------:R-:W-:-:S05]  /*3bc0*/  PRMT R2, R2, 0x7710, RZ ;  /* 0x0000771002027816 */ /* 0x000fca00000000ff */
[----:B------:R-:W-:Y:S01]  /*3bd0*/  IMAD.IADD R0, R87, 0x1, R2 ;  /* 0x0000000157007824 */ /* 0x000fe200078e0202 */
[----:B------:R-:W-:-:S04]  /*3be0*/  SHF.R.U32.HI R2, RZ, 0x2, R51 ;  /* 0x00000002ff027819 */ /* 0x000fc80000011633 */
[----:B------:R-:W-:Y:S02]  /*3bf0*/  LOP3.LUT R0, R0, 0xff, RZ, 0xc0, !PT ;  /* 0x000000ff00007812 */ /* 0x000fe400078ec0ff */
[----:B------:R-:W-:Y:S02]  /*3c00*/  LOP3.LUT R2, R2, R51, RZ, 0x3c, !PT ;  /* 0x0000003302027212 */ /* 0x000fe400078e3cff */
[----:B------:R-:W-:Y:S01]  /*3c10*/  IADD3 R50, P0, PT, R0, UR4, RZ ;  /* 0x0000000400327c10 */ /* 0x000fe2000ff1e0ff */
[----:B------:R-:W-:Y:S02]  /*3c20*/  IMAD.SHL.U32 R0, R49, 0x10, RZ ;  /* 0x0000001031007824 */ /* 0x000fe400078e00ff */
[----:B------:R-:W-:Y:S02]  /*3c30*/  IMAD.SHL.U32 R12, R2, 0x2, RZ ;  /* 0x00000002020c7824 */ /* 0x000fe400078e00ff */
[----:B------:R-:W-:-:S03]  /*3c40*/  IMAD.X R51, RZ, RZ, UR5, P0 ;  /* 0x00000005ff337e24 */ /* 0x000fc600080e06ff */
[----:B------:R-:W-:Y:S02]  /*3c50*/  LOP3.LUT R12, R49, R0, R12, 0x96, !PT ;  /* 0x00000000310c7212 */ /* 0x000fe400078e960c */
[----:B------:R0:W2:Y:S01]  /*3c60*/  LDG.E.U8.CONSTANT R0, desc[UR6][R50.64] ;  /* 0x0000000632007981 */ /* 0x0000a2000c1e9100 */
[----:B------:R-:W-:Y:S02]  /*3c70*/  IADD3 R13, PT, PT, R52, 0x16, R13 ;  /* 0x00000016340d7810 */ /* 0x000fe40007ffe00d */
[----:B0-----:R-:W-:Y:S02]  /*3c80*/  LOP3.LUT R50, R12, R2, RZ, 0x3c, !PT ;  /* 0x000000020c327212 */ /* 0x001fe400078e3cff */
[----:B------:R-:W-:-:S04]  /*3c90*/  SHF.R.U32.HI R2, RZ, 0x2, R7 ;  /* 0x00000002ff027819 */ /* 0x000fc80000011607 */
[----:B------:R-:W-:Y:S02]  /*3ca0*/  LOP3.LUT R7, R2, R7, RZ, 0x3c, !PT ;  /* 0x0000000702077212 */ /* 0x000fe400078e3cff */
[----:B------:R-:W-:-:S03]  /*3cb0*/  IADD3 R12, PT, PT, R52, 0xb6, R49 ;  /* 0x000000b6340c7810 */ /* 0x000fc60007ffe031 */
[----:B------:R-:W-:Y:S01]  /*3cc0*/  IMAD.SHL.U32 R2, R7, 0x2, RZ ;  /* 0x0000000207027824 */ /* 0x000fe200078e00ff */
[----:B------:R-:W-:Y:S02]  /*3cd0*/  LOP3.LUT R12, R12, R13, RZ, 0x3c, !PT ;  /* 0x0000000d0c0c7212 */ /* 0x000fe400078e3cff */
[----:B---3--:R-:W-:Y:S02]  /*3ce0*/  PRMT R10, R10, 0x3340, R91 ;  /* 0x000033400a0a7816 */ /* 0x008fe4000000005b */
[----:B----4-:R-:W-:Y:S01]  /*3cf0*/  PRMT R91, R6, 0x3340, R3 ;  /* 0x00003340065b7816 */ /* 0x010fe20000000003 */
[----:B------:R-:W-:-:S05]  /*3d00*/  IMAD.SHL.U32 R3, R50, 0x10, RZ ;  /* 0x0000001032037824 */ /* 0x000fca00078e00ff */
        /* <DEDUP_REMOVED lines=9> */
[----:B------:R-:W-:-:S05]  /*3da0*/  IMAD.MOV R3, RZ, RZ, -R3 ;  /* 0x000000ffff037224 */ /* 0x000fca00078e0a03 */
[----:B------:R-:W-:-:S05]  /*3db0*/  PRMT R3, R3, 0x7710, RZ ;  /* 0x0000771003037816 */ /* 0x000fca00000000ff */
[----:B------:R-:W-:-:S05]  /*3dc0*/  IMAD.IADD R3, R12, 0x1, R3 ;  /* 0x000000010c037824 */ /* 0x000fca00078e0203 */
[----:B------:R-:W-:-:S04]  /*3dd0*/  LOP3.LUT R3, R3, 0xff, RZ, 0xc0, !PT ;  /* 0x000000ff03037812 */ /* 0x000fc800078ec0ff */
[----:B------:R-:W-:Y:S02]  /*3de0*/  IADD3 R6, P0, PT, R3, UR4, RZ ;  /* 0x0000000403067c10 */ /* 0x000fe4000ff1e0ff */
[----:B------:R-:W-:-:S03]  /*3df0*/  LOP3.LUT R51, R2, R7, RZ, 0x3c, !PT ;  /* 0x0000000702337212 */ /* 0x000fc600078e3cff */
[----:B------:R-:W-:-:S06]  /*3e00*/  IMAD.X R7, RZ, RZ, UR5, P0 ;  /* 0x00000005ff077e24 */ /* 0x000fcc00080e06ff */
[----:B------:R-:W2:Y:S01]  /*3e10*/  LDG.E.U8.CONSTANT R7, desc[UR6][R6.64] ;  /* 0x0000000606077981 */ /* 0x000ea2000c1e9100 */
[C---:B------:R-:W-:Y:S02]  /*3e20*/  IADD3 R3, PT, PT, R52.reuse, 0xdb, R11 ;  /* 0x000000db34037810 */ /* 0x040fe40007ffe00b */
[----:B------:R-:W-:-:S04]  /*3e30*/  IADD3 R2, PT, PT, R52, 0x7b, R50 ;  /* 0x0000007b34027810 */ /* 0x000fc80007ffe032 */
[----:B------:R-:W-:Y:S02]  /*3e40*/  LOP3.LUT R2, R2, R3, RZ, 0x3c, !PT ;  /* 0x0000000302027212 */ /* 0x000fe400078e3cff */
[----:B------:R-:W-:Y:S02]  /*3e50*/  PRMT R5, R62, 0x5410, R5 ;  /* 0x000054103e057816 */ /* 0x000fe40000000005 */
[----:B------:R-:W-:Y:S02]  /*3e60*/  PRMT R4, R89, 0x5410, R4 ;  /* 0x0000541059047816 */ /* 0x000fe40000000004 */
[----:B------:R-:W5:Y:S01]  /*3e70*/  LDG.E R89, desc[UR6][R60.64+0x20] ;  /* 0x000020063c597981 */ /* 0x000f62000c1e1900 */
[----:B--2---:R-:W-:Y:S02]  /*3e80*/  PRMT R11, R0, 0x3340, R7 ;  /* 0x00003340000b7816 */ /* 0x004fe40000000007 */
        /* <DEDUP_REMOVED lines=13> */
[C---:B------:R-:W-:Y:S01]  /*3f60*/  IADD3 R0, PT, PT, R52.reuse, 0xa0, R63 ;  /* 0x000000a034007810 */ /* 0x040fe20007ffe03f */
[----:B------:R-:W-:-:S04]  /*3f70*/  VIADD R52, R52, 0x161f140 ;  /* 0x0161f14034347836 */ /* 0x000fc80000000000 */
[----:B------:R-:W-:-:S05]  /*3f80*/  IMAD.IADD R63, R51, 0x1, R52 ;  /* 0x00000001333f7824 */ /* 0x000fca00078e0234 */
[----:B------:R-:W-:-:S04]  /*3f90*/  LOP3.LUT R88, R63, R0, RZ, 0x3c, !PT ;  /* 0x000000003f587212 */ /* 0x000fc800078e3cff */
[----:B------:R-:W-:-:S04]  /*3fa0*/  LOP3.LUT R62, R88, 0xfe, RZ, 0xc0, !PT ;  /* 0x000000fe583e7812 */ /* 0x000fc800078ec0ff */
[----:B------:R-:W-:-:S04]  /*3fb0*/  SHF.R.U32.HI R62, RZ, 0x1, R62 ;  /* 0x00000001ff3e7819 */ /* 0x000fc8000001163e */
[----:B------:R-:W-:-:S05]  /*3fc0*/  PRMT R62, R62, 0x9910, RZ ;  /* 0x000099103e3e7816 */ /* 0x000fca00000000ff */
[----:B------:R-:W-:Y:S02]  /*3fd0*/  IMAD R62, R62, 0x47, RZ ;  /* 0x000000473e3e7824 */ /* 0x000fe400078e02ff */
[----:B------:R-:W-:-:S03]  /*3fe0*/  IMAD.X R7, RZ, RZ, UR5, P0 ;  /* 0x00000005ff077e24 */ /* 0x000fc600080e06ff */
[----:B------:R-:W-:Y:S02]  /*3ff0*/  LOP3.LUT R62, R62, 0xffff, RZ, 0xc0, !PT ;  /* 0x0000ffff3e3e7812 */ /* 0x000fe400078ec0ff */
[----:B------:R0:W2:Y:S02]  /*4000*/  LDG.E.U8.CONSTANT R92, desc[UR6][R6.64] ;  /* 0x00000006065c7981 */ /* 0x0000a4000c1e9100 */
[----:B------:R-:W-:-:S04]  /*4010*/  SHF.R.U32.HI R62, RZ, 0xb, R62 ;  /* 0x0000000bff3e7819 */ /* 0x000fc8000001163e */
[----:B0-----:R-:W-:-:S05]  /*4020*/  PRMT R6, R62, 0x9910, RZ ;  /* 0x000099103e067816 */ /* 0x001fca00000000ff */
[----:B------:R-:W-:-:S04]  /*4030*/  IMAD R6, R6, 0x3a, RZ ;  /* 0x0000003a06067824 */ /* 0x000fc800078e02ff */
[----:B------:R-:W-:-:S05]  /*4040*/  IMAD.MOV R6, RZ, RZ, -R6 ;  /* 0x000000ffff067224 */ /* 0x000fca00078e0a06 */
[----:B------:R-:W-:-:S05]  /*4050*/  PRMT R7, R6, 0x7710, RZ ;  /* 0x0000771006077816 */ /* 0x000fca00000000ff */
[----:B------:R-:W-:-:S05]  /*4060*/  IMAD.IADD R6, R88, 0x1, R7 ;  /* 0x0000000158067824 */ /* 0x000fca00078e0207 */
[----:B------:R-:W-:-:S04]  /*4070*/  LOP3.LUT R6, R6, 0xff, RZ, 0xc0, !PT ;  /* 0x000000ff06067812 */ /* 0x000fc800078ec0ff */
[----:B------:R-:W-:-:S05]  /*4080*/  IADD3 R62, P0, PT, R6, UR4, RZ ;  /* 0x00000004063e7c10 */ /* 0x000fca000ff1e0ff */
[----:B------:R-:W-:-:S06]  /*4090*/  IMAD.X R63, RZ, RZ, UR5, P0 ;  /* 0x00000005ff3f7e24 */ /* 0x000fcc00080e06ff */
[----:B------:R0:W2:Y:S01]  /*40a0*/  LDG.E.U8.CONSTANT R63, desc[UR6][R62.64] ;  /* 0x000000063e3f7981 */ /* 0x0000a2000c1e9100 */
[----:B------:R-:W-:Y:S02]  /*40b0*/  PRMT R6, R56, 0x5410, R57 ;  /* 0x0000541038067816 */ /* 0x000fe40000000039 */
[----:B------:R-:W-:Y:S01]  /*40c0*/  PRMT R7, R54, 0x5410, R55 ;  /* 0x0000541036077816 */ /* 0x000fe20000000037 */
[----:B------:R1:W5:Y:S04]  /*40d0*/  LDG.E.64 R56, desc[UR6][R60.64+0x18] ;  /* 0x000018063c387981 */ /* 0x000368000c1e1b00 */
[----:B------:R1:W5:Y:S01]  /*40e0*/  LDG.E.64 R54, desc[UR6][R60.64+0x28] ;  /* 0x000028063c367981 */ /* 0x000362000c1e1b00 */
[----:B------:R-:W-:Y:S02]  /*40f0*/  PRMT R8, R8, 0x5410, R93 ;  /* 0x0000541008087816 */ /* 0x000fe4000000005d */
[----:B------:R-:W-:-:S02]  /*4100*/  PRMT R9, R9, 0x5410, R90 ;  /* 0x0000541009097816 */ /* 0x000fc4000000005a */
[----:B------:R-:W-:Y:S01]  /*4110*/  PRMT R10, R10, 0x5410, R91 ;  /* 0x000054100a0a7816 */ /* 0x000fe2000000005b */
[----:B------:R1:W-:Y:S04]  /*4120*/  STL.128 [R1], R4 ;  /* 0x0000000401007387 */ /* 0x0003e80000100c00 */
[----:B------:R1:W-:Y:S01]  /*4130*/  STL.U8 [R1+0x20], RZ ;  /* 0x000020ff01007387 */ /* 0x0003e20000100000 */
[----:B------:R-:W-:Y:S01]  /*4140*/  BSSY.RECONVERGENT B0, `(.L_x_1) ;  /* 0x000000b000007945 */ /* 0x000fe20003800200 */
[----:B0-----:R-:W-:Y:S01]  /*4150*/  IMAD.MOV.U32 R62, RZ, RZ, RZ ;  /* 0x000000ffff3e7224 */ /* 0x001fe200078e00ff */
[----:B--2---:R-:W-:-:S04]  /*4160*/  PRMT R92, R92, 0x3340, R63 ;  /* 0x000033405c5c7816 */ /* 0x004fc8000000003f */
[----:B------:R-:W-:-:S05]  /*4170*/  PRMT R11, R11, 0x5410, R92 ;  /* 0x000054100b0b7816 */ /* 0x000fca000000005c */
[----:B------:R1:W-:Y:S02]  /*4180*/  STL.128 [R1+0x10], R8 ;  /* 0x0000100801007387 */ /* 0x0003e40000100c00 */
.L_x_2:
[----:B-1----:R-:W-:-:S05]  /*4190*/  IMAD.IADD R5, R1, 0x1, R62 ;  /* 0x0000000101057824 */ /* 0x002fca00078e023e */
[----:B------:R-:W2:Y:S02]  /*41a0*/  LDL.U8 R4, [R5] ;  /* 0x0000000005047983 */ /* 0x000ea40000100000 */
[----:B--2---:R-:W-:Y:S01]  /*41b0*/  ISETP.NE.AND P0, PT, R4, RZ, PT ;  /* 0x000000ff0400720c */ /* 0x004fe20003f05270 */
[----:B------:R-:W-:Y:S02]  /*41c0*/  IMAD.MOV.U32 R4, RZ, RZ, R62 ;  /* 0x000000ffff047224 */ /* 0x000fe400078e003e */
[----:B------:R-:W-:-:S10]  /*41d0*/  VIADD R62, R62, 0x1 ;  /* 0x000000013e3e7836 */ /* 0x000fd40000000000 */
[----:B------:R-:W-:Y:S05]  /*41e0*/  @P0 BRA `(.L_x_2) ;  /* 0xfffffffc00e80947 */ /* 0x000fea000383ffff */
[----:B------:R-:W-:Y:S05]  /*41f0*/  BSYNC.RECONVERGENT B0 ;  /* 0x0000000000007941 */ /* 0x000fea0003800200 */
.L_x_1:
[----:B------:R-:W-:Y:S01]  /*4200*/  ISETP.GE.U32.AND P0, PT, R4, 0x4, PT ;  /* 0x000000040400780c */ /* 0x000fe20003f06070 */
[----:B------:R-:W-:-:S12]  /*4210*/  BSSY.RECONVERGENT B0, `(.L_x_3) ;  /* 0x0000058000007945 */ /* 0x000fd80003800200 */
[----:B------:R-:W-:Y:S05]  /*4220*/  @!P0 BRA `(.L_x_4) ;  /* 0x0000000400588947 */ /* 0x000fea0003800000 */
[----:B------:R-:W2:Y:S02]  /*4230*/  LDL.U8 R4, [R5+-0x4] ;  /* 0xfffffc0005047983 */ /* 0x000ea40000100000 */
[----:B--2---:R-:W-:-:S13]  /*4240*/  ISETP.NE.AND P0, PT, R4, 0x70, PT ;  /* 0x000000700400780c */ /* 0x004fda0003f05270 */
[----:B------:R-:W-:Y:S05]  /*4250*/  @P0 BRA `(.L_x_4) ;  /* 0x00000004004c0947 */ /* 0x000fea0003800000 */
        /* <DEDUP_REMOVED lines=9> */
[----:B------:R-:W0:Y:S01]  /*42f0*/  LDCU.64 UR4, c[0x0][0x398] ;  /* 0x00007300ff0477ac */ /* 0x000e220008000a00 */
[----:B------:R-:W-:Y:S02]  /*4300*/  IMAD.MOV.U32 R4, RZ, RZ, RZ ;  /* 0x000000ffff047224 */ /* 0x000fe400078e00ff */
[----:B------:R-:W-:Y:S02]  /*4310*/  IMAD.MOV.U32 R5, RZ, RZ, 0x1 ;  /* 0x00000001ff057424 */ /* 0x000fe400078e00ff */
[----:B0-----:R-:W-:Y:S02]  /*4320*/  IMAD.U32 R6, RZ, RZ, UR4 ;  /* 0x00000004ff067e24 */ /* 0x001fe4000f8e00ff */
[----:B------:R-:W-:-:S05]  /*4330*/  IMAD.U32 R7, RZ, RZ, UR5 ;  /* 0x00000005ff077e24 */ /* 0x000fca000f8e00ff */
[----:B------:R-:W2:Y:S02]  /*4340*/  ATOMG.E.CAS.STRONG.GPU PT, R4, [R6], R4, R5 ;  /* 0x00000004060473a9 */ /* 0x000ea400001ee105 */
[----:B--2---:R-:W-:-:S13]  /*4350*/  ISETP.NE.AND P0, PT, R4, RZ, PT ;  /* 0x000000ff0400720c */ /* 0x004fda0003f05270 */
[----:B------:R-:W-:Y:S05]  /*4360*/  @P0 BRA `(.L_x_4) ;  /* 0x0000000400080947 */ /* 0x000fea0003800000 */
[----:B------:R-:W0:Y:S08]  /*4370*/  LDC.64 R6, c[0x0][0x388] ;  /* 0x0000e200ff067b82 */ /* 0x000e300000000a00 */
[----:B------:R-:W1:Y:S01]  /*4380*/  LDC.64 R4, c[0x0][0x390] ;  /* 0x0000e400ff047b82 */ /* 0x000e620000000a00 */
[----:B0-----:R0:W-:Y:S04]  /*4390*/  STG.E.U8 desc[UR6][R6.64], R15 ;  /* 0x0000000f06007986 */ /* 0x0011e8000c101106 */
[----:B-1----:R0:W-:Y:S04]  /*43a0*/  STG.E.U8 desc[UR6][R4.64], R14 ;  /* 0x0000000e04007986 */ /* 0x0021e8000c101106 */
[----:B------:R0:W-:Y:S04]  /*43b0*/  STG.E.U8 desc[UR6][R6.64+0x1], R17 ;  /* 0x0000011106007986 */ /* 0x0001e8000c101106 */
        /* <DEDUP_REMOVED lines=60> */
[----:B------:R0:W-:Y:S02]  /*4780*/  STG.E.U8 desc[UR6][R4.64+0x1f], R0 ;  /* 0x00001f0004007986 */ /* 0x0001e4000c101106 */
.L_x_4:
[----:B------:R-:W-:Y:S05]  /*4790*/  BSYNC.RECONVERGENT B0 ;  /* 0x0000000000007941 */ /* 0x000fea0003800200 */
.L_x_3:
[----:B0-----:R-:W0:Y:S01]  /*47a0*/  S2R R0, SR_TID.X ;  /* 0x0000000000007919 */ /* 0x001e220000002100 */
[----:B------:R-:W0:Y:S02]  /*47b0*/  LDC R3, c[0x0][0x360] ;  /* 0x0000d800ff037b82 */ /* 0x000e240000000800 */
[----:B0-----:R-:W-:-:S04]  /*47c0*/  IMAD R3, R3, UR8, R0 ;  /* 0x0000000803037c24 */ /* 0x001fc8000f8e0200 */
[----:B------:R-:W-:-:S05]  /*47d0*/  IMAD.WIDE R46, R3, 0x30, R46 ;  /* 0x00000030032e7825 */ /* 0x000fca00078e022e */
[----:B------:R-:W-:Y:S04]  /*47e0*/  STG.E.64 desc[UR6][R46.64], R52 ;  /* 0x000000342e007986 */ /* 0x000fe8000c101b06 */
[----:B------:R-:W-:Y:S04]  /*47f0*/  STG.E.64 desc[UR6][R46.64+0x8], R48 ;  /* 0x000008302e007986 */ /* 0x000fe8000c101b06 */
[----:B------:R-:W-:Y:S04]  /*4800*/  STG.E.64 desc[UR6][R46.64+0x10], R50 ;  /* 0x000010322e007986 */ /* 0x000fe8000c101b06 */
[----:B-----5:R-:W-:Y:S04]  /*4810*/  STG.E.64 desc[UR6][R46.64+0x18], R56 ;  /* 0x000018382e007986 */ /* 0x020fe8000c101b06 */
[----:B------:R-:W-:Y:S04]  /*4820*/  STG.E.64 desc[UR6][R46.64+0x28], R54 ;  /* 0x000028362e007986 */ /* 0x000fe8000c101b06 */
[----:B------:R-:W-:Y:S01]  /*4830*/  STG.E desc[UR6][R46.64+0x20], R89 ;  /* 0x000020592e007986 */ /* 0x000fe2000c101906 */
[----:B------:R-:W-:Y:S05]  /*4840*/  EXIT ;  /* 0x000000000000794d */ /* 0x000fea0003800000 */
.L_x_5:
        /* <DEDUP_REMOVED lines=11> */
.L_x_7:


//--------------------- .nv.global.init           --------------------------
	.section	.nv.global.init,"aw",@progbits
	.align	4
.nv.global.init:
	.type		mrg32k3aM1SubSeq,@object
	.size		mrg32k3aM1SubSeq,(mrg32k3aM2SubSeq - mrg32k3aM1SubSeq)
mrg32k3aM1SubSeq:
        /*0000*/ 	.byte	0x0b, 0xcc, 0xee, 0x04, 0x73, 0x29, 0x8b, 0x6f, 0xf6, 0x53, 0x03, 0xf6, 0x23, 0xf6, 0xea, 0xda
        /* <DEDUP_REMOVED lines=125> */
	.type		mrg32k3aM2SubSeq,@object
	.size		mrg32k3aM2SubSeq,(mrg32k3aM1 - mrg32k3aM2SubSeq)
mrg32k3aM2SubSeq:
        /* <DEDUP_REMOVED lines=126> */
	.type		mrg32k3aM1,@object
	.size		mrg32k3aM1,(mrg32k3aM1Seq - mrg32k3aM1)
mrg32k3aM1:
        /* <DEDUP_REMOVED lines=144> */
	.type		mrg32k3aM1Seq,@object
	.size		mrg32k3aM1Seq,(mrg32k3aM2 - mrg32k3aM1Seq)
mrg32k3aM1Seq:
        /* <DEDUP_REMOVED lines=144> */
	.type		mrg32k3aM2,@object
	.size		mrg32k3aM2,(mrg32k3aM2Seq - mrg32k3aM2)
mrg32k3aM2:
        /* <DEDUP_REMOVED lines=144> */
	.type		mrg32k3aM2Seq,@object
	.size		mrg32k3aM2Seq,(precalc_xorwow_matrix - mrg32k3aM2Seq)
mrg32k3aM2Seq:
        /* <DEDUP_REMOVED lines=144> */
	.type		precalc_xorwow_matrix,@object
	.size		precalc_xorwow_matrix,(precalc_xorwow_offset_matrix - precalc_xorwow_matrix)
precalc_xorwow_matrix:
        /* <DEDUP_REMOVED lines=6400> */
	.type		precalc_xorwow_offset_matrix,@object
	.size		precalc_xorwow_offset_matrix,(BASE58_CHARS - precalc_xorwow_offset_matrix)
precalc_xorwow_offset_matrix:
        /* <DEDUP_REMOVED lines=6400> */
	.type		BASE58_CHARS,@object
	.size		BASE58_CHARS,(.L_9 - BASE58_CHARS)
BASE58_CHARS:
        /*353c0*/ 	.byte	0x31, 0x32, 0x33, 0x34, 0x35, 0x36, 0x37, 0x38, 0x39, 0x41, 0x42, 0x43, 0x44, 0x45, 0x46, 0x47
        /*353d0*/ 	.byte	0x48, 0x4a, 0x4b, 0x4c, 0x4d, 0x4e, 0x50, 0x51, 0x52, 0x53, 0x54, 0x55, 0x56, 0x57, 0x58, 0x59
        /*353e0*/ 	.byte	0x5a, 0x61, 0x62, 0x63, 0x64, 0x65, 0x66, 0x67, 0x68, 0x69, 0x6a, 0x6b, 0x6d, 0x6e, 0x6f, 0x70
        /*353f0*/ 	.byte	0x71, 0x72, 0x73, 0x74, 0x75, 0x76, 0x77, 0x78, 0x79, 0x7a, 0x00
.L_9:


//--------------------- .nv.shared.reserved.0     --------------------------
	.section	.nv.shared.reserved.0,"aw",@nobits
	.weak		__nv_reservedSMEM_offset_0_alias
	.size		__nv_reservedSMEM_offset_0_alias, 0, 64
	.other		__nv_reservedSMEM_offset_0_alias,@"STO_CUDA_RESERVED_SHARED STV_DEFAULT"
__nv_reservedSMEM_offset_0_alias:
	.zero		0
	.zero		64


//--------------------- .nv.constant0._Z15init_rng_statesP17curandStateXORWOWmi --------------------------
	.section	.nv.constant0._Z15init_rng_statesP17curandStateXORWOWmi,"a",@progbits
	.sectionflags	@""
	.align	4
.nv.constant0._Z15init_rng_statesP17curandStateXORWOWmi:
	.zero		916


//--------------------- .nv.constant0._Z22generate_keypairs_pumpP17curandStateXORWOWPhS1_Pii --------------------------
	.section	.nv.constant0._Z22generate_keypairs_pumpP17curandStateXORWOWPhS1_Pii,"a",@progbits
	.sectionflags	@""
	.align	4
.nv.constant0._Z22generate_keypairs_pumpP17curandStateXORWOWPhS1_Pii:
	.zero		932


//--------------------- SYMBOLS --------------------------

	.type		.nv.reservedSmem.offset0,@object
	.size		.nv.reservedSmem.offset0,0x4
